	.target	sm_90a

	.elftype	@"ET_EXEC"


//--------------------- .note.nv.tkinfo           --------------------------
	.section	.note.nv.tkinfo,"",@"SHT_NOTE"
	.sectionflags	@"SHF_NOTE_NV_TKINFO"
	.tkinfo
        /*0018*/ 	.word	0x00000002
        /*0030*/ 	.string	""
        /*0030*/ 	.string	"ptxas"
        /*0030*/ 	.string	"Cuda compilation tools, release 13.0, V13.0.88"
        /*0030*/ 	.string	"Build cuda_13.0.r13.0/compiler.36424714_0"
        /*0030*/ 	.string	"-arch sm_90a -m 64 "



//--------------------- .note.nv.cuinfo           --------------------------
	.section	.note.nv.cuinfo,"",@"SHT_NOTE"
	.sectionflags	@"SHF_NOTE_NV_CUINFO"
        /*0018*/ 	.short	0x0002
        /*001a*/ 	.short	0x005a
        /*001c*/ 	.short	0x0082
	.zero		2


//--------------------- .nv.info                  --------------------------
	.section	.nv.info,"",@"SHT_CUDA_INFO"
	.align	4


	//----- nvinfo : EIATTR_REGCOUNT
	.align		4
        /*0000*/ 	.byte	0x04, 0x2f
        /*0002*/ 	.short	(.L_15 - .L_14)
	.align		4
.L_14:
        /*0004*/ 	.word	index@(_ZN7cutlass13device_kernelINS_4gemm6kernel13GemmUniversalIN4cute5tupleIJiiiiEEENS1_10collective13CollectiveMmaINS1_34MainloopSm90TmaGmmaWarpSpecializedILi50ENS5_IJNS4_1CILi1EEESB_SB_EEENS1_32KernelTmaWarpSpecializedPingpongEEENS5_IJNSA_ILi64EEENSA_ILi8EEENSA_ILi32EEEEEENS_10bfloat16_tENS5_IJlSB_lEEESJ_SK_NS4_8TiledMMAINS4_8MMA_AtomIJNS4_4SM904GMMA26MMA_64x8x16_F32BF16BF16_SSILNSO_5MajorE0ELSQ_0ELNSO_7ScaleInE1ELSR_1EEEEEENS4_6LayoutISC_NS5_IJNSA_ILi0EEESV_SV_EEEEENS5_IJNS4_10UnderscoreESY_SY_EEEEENS4_13SM90_TMA_LOADENS4_14ComposedLayoutINS4_7SwizzleILi2ELi4ELi3EEENS4_18smem_ptr_flag_bitsILi16EEENSU_INS5_IJSG_SH_EEENS5_IJSH_SB_EEEEEEEvNS4_8identityES11_S1A_vS1B_EENS_8epilogue10collective6detail29Sm90TmaWarpSpecializedAdapterINS1E_15DefaultEpilogueISJ_SK_SK_NS1D_6thread17LinearCombinationISJ_Li1EffLNS1I_9ScaleType4KindE0ELNS_15FloatRoundStyleE2ESJ_EENS1_15EpilogueDefaultEEEEEvvEEEEvNT_6ParamsE)
        /*0008*/ 	.word	0x000000a8


	//----- nvinfo : EIATTR_FRAME_SIZE
	.align		4
.L_15:
        /*000c*/ 	.byte	0x04, 0x11
        /*000e*/ 	.short	(.L_17 - .L_16)
	.align		4
.L_16:
        /*0010*/ 	.word	index@(_ZN7cutlass13device_kernelINS_4gemm6kernel13GemmUniversalIN4cute5tupleIJiiiiEEENS1_10collective13CollectiveMmaINS1_34MainloopSm90TmaGmmaWarpSpecializedILi50ENS5_IJNS4_1CILi1EEESB_SB_EEENS1_32KernelTmaWarpSpecializedPingpongEEENS5_IJNSA_ILi64EEENSA_ILi8EEENSA_ILi32EEEEEENS_10bfloat16_tENS5_IJlSB_lEEESJ_SK_NS4_8TiledMMAINS4_8MMA_AtomIJNS4_4SM904GMMA26MMA_64x8x16_F32BF16BF16_SSILNSO_5MajorE0ELSQ_0ELNSO_7ScaleInE1ELSR_1EEEEEENS4_6LayoutISC_NS5_IJNSA_ILi0EEESV_SV_EEEEENS5_IJNS4_10UnderscoreESY_SY_EEEEENS4_13SM90_TMA_LOADENS4_14ComposedLayoutINS4_7SwizzleILi2ELi4ELi3EEENS4_18smem_ptr_flag_bitsILi16EEENSU_INS5_IJSG_SH_EEENS5_IJSH_SB_EEEEEEEvNS4_8identityES11_S1A_vS1B_EENS_8epilogue10collective6detail29Sm90TmaWarpSpecializedAdapterINS1E_15DefaultEpilogueISJ_SK_SK_NS1D_6thread17LinearCombinationISJ_Li1EffLNS1I_9ScaleType4KindE0ELNS_15FloatRoundStyleE2ESJ_EENS1_15EpilogueDefaultEEEEEvvEEEEvNT_6ParamsE)
        /*0014*/ 	.word	0x00000000


	//----- nvinfo : EIATTR_MIN_STACK_SIZE
	.align		4
.L_17:
        /*0018*/ 	.byte	0x04, 0x12
        /*001a*/ 	.short	(.L_19 - .L_18)
	.align		4
.L_18:
        /*001c*/ 	.word	index@(_ZN7cutlass13device_kernelINS_4gemm6kernel13GemmUniversalIN4cute5tupleIJiiiiEEENS1_10collective13CollectiveMmaINS1_34MainloopSm90TmaGmmaWarpSpecializedILi50ENS5_IJNS4_1CILi1EEESB_SB_EEENS1_32KernelTmaWarpSpecializedPingpongEEENS5_IJNSA_ILi64EEENSA_ILi8EEENSA_ILi32EEEEEENS_10bfloat16_tENS5_IJlSB_lEEESJ_SK_NS4_8TiledMMAINS4_8MMA_AtomIJNS4_4SM904GMMA26MMA_64x8x16_F32BF16BF16_SSILNSO_5MajorE0ELSQ_0ELNSO_7ScaleInE1ELSR_1EEEEEENS4_6LayoutISC_NS5_IJNSA_ILi0EEESV_SV_EEEEENS5_IJNS4_10UnderscoreESY_SY_EEEEENS4_13SM90_TMA_LOADENS4_14ComposedLayoutINS4_7SwizzleILi2ELi4ELi3EEENS4_18smem_ptr_flag_bitsILi16EEENSU_INS5_IJSG_SH_EEENS5_IJSH_SB_EEEEEEEvNS4_8identityES11_S1A_vS1B_EENS_8epilogue10collective6detail29Sm90TmaWarpSpecializedAdapterINS1E_15DefaultEpilogueISJ_SK_SK_NS1D_6thread17LinearCombinationISJ_Li1EffLNS1I_9ScaleType4KindE0ELNS_15FloatRoundStyleE2ESJ_EENS1_15EpilogueDefaultEEEEEvvEEEEvNT_6ParamsE)
        /*0020*/ 	.word	0x00000000
.L_19:


//--------------------- .nv.compat                --------------------------
	.section	.nv.compat,"",@"SHT_CUDA_COMPAT_INFO"
	.align	4
        /*0000*/ 	.byte	0x02, 0x09, 0x01, 0x00, 0x02, 0x02, 0x04, 0x00, 0x02, 0x05, 0x05, 0x00, 0x03, 0x07, 0x01, 0x01
        /*0010*/ 	.byte	0x02, 0x03, 0x01, 0x00, 0x02, 0x06, 0x01, 0x00, 0x04, 0x0b, 0x08, 0x00, 0x00, 0x00, 0x00, 0x00
        /*0020*/ 	.byte	0x00, 0x00, 0x00, 0x00


//--------------------- .nv.info._ZN7cutlass13device_kernelINS_4gemm6kernel13GemmUniversalIN4cute5tupleIJiiiiEEENS1_10collective13CollectiveMmaINS1_34MainloopSm90TmaGmmaWarpSpecializedILi50ENS5_IJNS4_1CILi1EEESB_SB_EEENS1_32KernelTmaWarpSpecializedPingpongEEENS5_IJNSA_ILi64EEENSA_ILi8EEENSA_ILi32EEEEEENS_10bfloat16_tENS5_IJlSB_lEEESJ_SK_NS4_8TiledMMAINS4_8MMA_AtomIJNS4_4SM904GMMA26MMA_64x8x16_F32BF16BF16_SSILNSO_5MajorE0ELSQ_0ELNSO_7ScaleInE1ELSR_1EEEEEENS4_6LayoutISC_NS5_IJNSA_ILi0EEESV_SV_EEEEENS5_IJNS4_10UnderscoreESY_SY_EEEEENS4_13SM90_TMA_LOADENS4_14ComposedLayoutINS4_7SwizzleILi2ELi4ELi3EEENS4_18smem_ptr_flag_bitsILi16EEENSU_INS5_IJSG_SH_EEENS5_IJSH_SB_EEEEEEEvNS4_8identityES11_S1A_vS1B_EENS_8epilogue10collective6detail29Sm90TmaWarpSpecializedAdapterINS1E_15DefaultEpilogueISJ_SK_SK_NS1D_6thread17LinearCombinationISJ_Li1EffLNS1I_9ScaleType4KindE0ELNS_15FloatRoundStyleE2ESJ_EENS1_15EpilogueDefaultEEEEEvvEEEEvNT_6ParamsE --------------------------
	.section	.nv.info._ZN7cutlass13device_kernelINS_4gemm6kernel13GemmUniversalIN4cute5tupleIJiiiiEEENS1_10collective13CollectiveMmaINS1_34MainloopSm90TmaGmmaWarpSpecializedILi50ENS5_IJNS4_1CILi1EEESB_SB_EEENS1_32KernelTmaWarpSpecializedPingpongEEENS5_IJNSA_ILi64EEENSA_ILi8EEENSA_ILi32EEEEEENS_10bfloat16_tENS5_IJlSB_lEEESJ_SK_NS4_8TiledMMAINS4_8MMA_AtomIJNS4_4SM904GMMA26MMA_64x8x16_F32BF16BF16_SSILNSO_5MajorE0ELSQ_0ELNSO_7ScaleInE1ELSR_1EEEEEENS4_6LayoutISC_NS5_IJNSA_ILi0EEESV_SV_EEEEENS5_IJNS4_10UnderscoreESY_SY_EEEEENS4_13SM90_TMA_LOADENS4_14ComposedLayoutINS4_7SwizzleILi2ELi4ELi3EEENS4_18smem_ptr_flag_bitsILi16EEENSU_INS5_IJSG_SH_EEENS5_IJSH_SB_EEEEEEEvNS4_8identityES11_S1A_vS1B_EENS_8epilogue10collective6detail29Sm90TmaWarpSpecializedAdapterINS1E_15DefaultEpilogueISJ_SK_SK_NS1D_6thread17LinearCombinationISJ_Li1EffLNS1I_9ScaleType4KindE0ELNS_15FloatRoundStyleE2ESJ_EENS1_15EpilogueDefaultEEEEEvvEEEEvNT_6ParamsE,"",@"SHT_CUDA_INFO"
	.sectionflags	@""
	.align	4


	//----- nvinfo : EIATTR_CUDA_API_VERSION
	.align		4
        /*0000*/ 	.byte	0x04, 0x37
        /*0002*/ 	.short	(.L_21 - .L_20)
.L_20:
        /*0004*/ 	.word	0x00000082


	//----- nvinfo : EIATTR_KPARAM_INFO
	.align		4
.L_21:
        /*0008*/ 	.byte	0x04, 0x17
        /*000a*/ 	.short	(.L_23 - .L_22)
.L_22:
        /*000c*/ 	.word	0x00000000
        /*0010*/ 	.short	0x0000
        /*0012*/ 	.short	0x0070
        /*0014*/ 	.byte	0x00, 0xf0, 0x01, 0x10


	//----- nvinfo : EIATTR_SPARSE_MMA_MASK
	.align		4
.L_23:
        /*0018*/ 	.byte	0x03, 0x50
        /*001a*/ 	.short	0x0000


	//----- nvinfo : EIATTR_MAXREG_COUNT
	.align		4
        /*001c*/ 	.byte	0x03, 0x1b
        /*001e*/ 	.short	0x00a8


	//----- nvinfo : EIATTR_NUM_BARRIERS
	.align		4
        /*0020*/ 	.byte	0x02, 0x4c
        /*0022*/ 	.byte	0x01
	.zero		1


	//----- nvinfo : EIATTR_EXTERNS
	.align		4
        /*0024*/ 	.byte	0x04, 0x0f
        /*0026*/ 	.short	(.L_25 - .L_24)


	//   ....[0]....
	.align		4
.L_24:
        /*0028*/ 	.word	index@(__assertfail)


	//----- nvinfo : EIATTR_MERCURY_ISA_VERSION
	.align		4
.L_25:
        /*002c*/ 	.byte	0x03, 0x5f
        /*002e*/ 	.short	0x0101


	//----- nvinfo : EIATTR_INT_WARP_WIDE_INSTR_OFFSETS
	.align		4
        /*0030*/ 	.byte	0x04, 0x31
        /*0032*/ 	.short	(.L_27 - .L_26)


	//   ....[0]....
.L_26:
        /*0034*/ 	.word	0x000009d0


	//   ....[1]....
        /*0038*/ 	.word	0x000009f0


	//   ....[2]....
        /*003c*/ 	.word	0x00000a70


	//   ....[3]....
        /*0040*/ 	.word	0x00000a80


	//   ....[4]....
        /*0044*/ 	.word	0x00000a90


	//   ....[5]....
        /*0048*/ 	.word	0x00000ab0


	//   ....[6]....
        /*004c*/ 	.word	0x00000b40


	//   ....[7]....
        /*0050*/ 	.word	0x00000b60


	//----- nvinfo : EIATTR_COOP_GROUP_MASK_REGIDS
	.align		4
.L_27:
        /*0054*/ 	.byte	0x04, 0x29
        /*0056*/ 	.short	(.L_29 - .L_28)


	//   ....[0]....
.L_28:
        /*0058*/ 	.word	0xffffffff


	//   ....[1]....
        /*005c*/ 	.word	0xffffffff


	//   ....[2]....
        /*0060*/ 	.word	0xffffffff


	//   ....[3]....
        /*0064*/ 	.word	0xffffffff


	//   ....[4]....
        /*0068*/ 	.word	0xffffffff


	//   ....[5]....
        /*006c*/ 	.word	0xffffffff


	//----- nvinfo : EIATTR_COOP_GROUP_INSTR_OFFSETS
	.align		4
.L_29:
        /*0070*/ 	.byte	0x04, 0x28
        /*0072*/ 	.short	(.L_31 - .L_30)


	//   ....[0]....
.L_30:
        /*0074*/ 	.word	0x00000060


	//   ....[1]....
        /*0078*/ 	.word	0x00000070


	//   ....[2]....
        /*007c*/ 	.word	0x00000130


	//   ....[3]....
        /*0080*/ 	.word	0x000008b0


	//   ....[4]....
        /*0084*/ 	.word	0x000008f0


	//   ....[5]....
        /*0088*/ 	.word	0x00000930


	//----- nvinfo : EIATTR_REG_RECONFIG
	.align		4
.L_31:
        /*008c*/ 	.byte	0x01, 0x54
	.zero		2


	//----- nvinfo : EIATTR_SYSCALL_OFFSETS
	.align		4
        /*0090*/ 	.byte	0x04, 0x46
        /*0092*/ 	.short	(.L_33 - .L_32)


	//   ....[0]....
.L_32:
        /*0094*/ 	.word	0x00001cf0


	//----- nvinfo : EIATTR_MBARRIER_INSTR_OFFSETS
	.align		4
.L_33:
        /*0098*/ 	.byte	0x04, 0x39
        /*009a*/ 	.short	(.L_35 - .L_34)


	//   ....[0]....
.L_34:
        /*009c*/ 	.word	0x00000250
        /*00a0*/ 	.word	0x000000ff
        /*00a4*/ 	.word	0x00000000
        /*00a8*/ 	.short	0x0100
        /*00aa*/ 	.byte	0x08
	.zero		1


	//   ....[1]....
        /*00ac*/ 	.word	0x00000260
        /*00b0*/ 	.word	0x000000ff
        /*00b4*/ 	.word	0x00000190
        /*00b8*/ 	.short	0x0100
        /*00ba*/ 	.byte	0x08
	.zero		1


	//   ....[2]....
        /*00bc*/ 	.word	0x00000270
        /*00c0*/ 	.word	0x000000ff
        /*00c4*/ 	.word	0x00000008
        /*00c8*/ 	.short	0x0100
        /*00ca*/ 	.byte	0x08
	.zero		1


	//   ....[3]....
        /*00cc*/ 	.word	0x00000280
        /*00d0*/ 	.word	0x000000ff
        /*00d4*/ 	.word	0x00000198
        /*00d8*/ 	.short	0x0100
        /*00da*/ 	.byte	0x08
	.zero		1


	//   ....[4]....
        /*00dc*/ 	.word	0x00000290
        /*00e0*/ 	.word	0x000000ff
        /*00e4*/ 	.word	0x00000010
        /*00e8*/ 	.short	0x0100
        /*00ea*/ 	.byte	0x08
	.zero		1


	//   ....[5]....
        /*00ec*/ 	.word	0x000002a0
        /*00f0*/ 	.word	0x000000ff
        /*00f4*/ 	.word	0x000001a0
        /*00f8*/ 	.short	0x0100
        /*00fa*/ 	.byte	0x08
	.zero		1


	//   ....[6]....
        /*00fc*/ 	.word	0x000002b0
        /*0100*/ 	.word	0x000000ff
        /*0104*/ 	.word	0x00000018
        /*0108*/ 	.short	0x0100
        /*010a*/ 	.byte	0x08
	.zero		1


	//   ....[7]....
        /*010c*/ 	.word	0x000002c0
        /*0110*/ 	.word	0x000000ff
        /*0114*/ 	.word	0x000001a8
        /*0118*/ 	.short	0x0100
        /*011a*/ 	.byte	0x08
	.zero		1


	//   ....[8]....
        /*011c*/ 	.word	0x000002d0
        /*0120*/ 	.word	0x000000ff
        /*0124*/ 	.word	0x00000020
        /*0128*/ 	.short	0x0100
        /*012a*/ 	.byte	0x08
	.zero		1


	//   ....[9]....
        /*012c*/ 	.word	0x000002e0
        /*0130*/ 	.word	0x000000ff
        /*0134*/ 	.word	0x000001b0
        /*0138*/ 	.short	0x0100
        /*013a*/ 	.byte	0x08
	.zero		1


	//   ....[10]....
        /*013c*/ 	.word	0x000002f0
        /*0140*/ 	.word	0x000000ff
        /*0144*/ 	.word	0x00000028
        /*0148*/ 	.short	0x0100
        /*014a*/ 	.byte	0x08
	.zero		1


	//   ....[11]....
        /*014c*/ 	.word	0x00000300
        /*0150*/ 	.word	0x000000ff
        /*0154*/ 	.word	0x000001b8
        /*0158*/ 	.short	0x0100
        /*015a*/ 	.byte	0x08
	.zero		1


	//   ....[12]....
        /*015c*/ 	.word	0x00000310
        /*0160*/ 	.word	0x000000ff
        /*0164*/ 	.word	0x00000030
        /*0168*/ 	.short	0x0100
        /*016a*/ 	.byte	0x08
	.zero		1


	//   ....[13]....
        /*016c*/ 	.word	0x00000320
        /*0170*/ 	.word	0x000000ff
        /*0174*/ 	.word	0x000001c0
        /*0178*/ 	.short	0x0100
        /*017a*/ 	.byte	0x08
	.zero		1


	//   ....[14]....
        /*017c*/ 	.word	0x00000330
        /*0180*/ 	.word	0x000000ff
        /*0184*/ 	.word	0x00000038
        /*0188*/ 	.short	0x0100
        /*018a*/ 	.byte	0x08
	.zero		1


	//   ....[15]....
        /*018c*/ 	.word	0x00000340
        /*0190*/ 	.word	0x000000ff
        /*0194*/ 	.word	0x000001c8
        /*0198*/ 	.short	0x0100
        /*019a*/ 	.byte	0x08
	.zero		1


	//   ....[16]....
        /*019c*/ 	.word	0x00000350
        /*01a0*/ 	.word	0x000000ff
        /*01a4*/ 	.word	0x00000040
        /*01a8*/ 	.short	0x0100
        /*01aa*/ 	.byte	0x08
	.zero		1


	//   ....[17]....
        /*01ac*/ 	.word	0x00000360
        /*01b0*/ 	.word	0x000000ff
        /*01b4*/ 	.word	0x000001d0
        /*01b8*/ 	.short	0x0100
        /*01ba*/ 	.byte	0x08
	.zero		1


	//   ....[18]....
        /*01bc*/ 	.word	0x00000370
        /*01c0*/ 	.word	0x000000ff
        /*01c4*/ 	.word	0x00000048
        /*01c8*/ 	.short	0x0100
        /*01ca*/ 	.byte	0x08
	.zero		1


	//   ....[19]....
        /*01cc*/ 	.word	0x00000380
        /*01d0*/ 	.word	0x000000ff
        /*01d4*/ 	.word	0x000001d8
        /*01d8*/ 	.short	0x0100
        /*01da*/ 	.byte	0x08
	.zero		1


	//   ....[20]....
        /*01dc*/ 	.word	0x00000390
        /*01e0*/ 	.word	0x000000ff
        /*01e4*/ 	.word	0x00000050
        /*01e8*/ 	.short	0x0100
        /*01ea*/ 	.byte	0x08
	.zero		1


	//   ....[21]....
        /*01ec*/ 	.word	0x000003a0
        /*01f0*/ 	.word	0x000000ff
        /*01f4*/ 	.word	0x000001e0
        /*01f8*/ 	.short	0x0100
        /*01fa*/ 	.byte	0x08
	.zero		1


	//   ....[22]....
        /*01fc*/ 	.word	0x000003b0
        /*0200*/ 	.word	0x000000ff
        /*0204*/ 	.word	0x00000058
        /*0208*/ 	.short	0x0100
        /*020a*/ 	.byte	0x08
	.zero		1


	//   ....[23]....
        /*020c*/ 	.word	0x000003c0
        /*0210*/ 	.word	0x000000ff
        /*0214*/ 	.word	0x000001e8
        /*0218*/ 	.short	0x0100
        /*021a*/ 	.byte	0x08
	.zero		1


	//   ....[24]....
        /*021c*/ 	.word	0x000003d0
        /*0220*/ 	.word	0x000000ff
        /*0224*/ 	.word	0x00000060
        /*0228*/ 	.short	0x0100
        /*022a*/ 	.byte	0x08
	.zero		1


	//   ....[25]....
        /*022c*/ 	.word	0x000003e0
        /*0230*/ 	.word	0x000000ff
        /*0234*/ 	.word	0x000001f0
        /*0238*/ 	.short	0x0100
        /*023a*/ 	.byte	0x08
	.zero		1


	//   ....[26]....
        /*023c*/ 	.word	0x000003f0
        /*0240*/ 	.word	0x000000ff
        /*0244*/ 	.word	0x00000068
        /*0248*/ 	.short	0x0100
        /*024a*/ 	.byte	0x08
	.zero		1


	//   ....[27]....
        /*024c*/ 	.word	0x00000400
        /*0250*/ 	.word	0x000000ff
        /*0254*/ 	.word	0x000001f8
        /*0258*/ 	.short	0x0100
        /*025a*/ 	.byte	0x08
	.zero		1


	//   ....[28]....
        /*025c*/ 	.word	0x00000410
        /*0260*/ 	.word	0x000000ff
        /*0264*/ 	.word	0x00000070
        /*0268*/ 	.short	0x0100
        /*026a*/ 	.byte	0x08
	.zero		1


	//   ....[29]....
        /*026c*/ 	.word	0x00000420
        /*0270*/ 	.word	0x000000ff
        /*0274*/ 	.word	0x00000200
        /*0278*/ 	.short	0x0100
        /*027a*/ 	.byte	0x08
	.zero		1


	//   ....[30]....
        /*027c*/ 	.word	0x00000430
        /*0280*/ 	.word	0x000000ff
        /*0284*/ 	.word	0x00000078
        /*0288*/ 	.short	0x0100
        /*028a*/ 	.byte	0x08
	.zero		1


	//   ....[31]....
        /*028c*/ 	.word	0x00000440
        /*0290*/ 	.word	0x000000ff
        /*0294*/ 	.word	0x00000208
        /*0298*/ 	.short	0x0100
        /*029a*/ 	.byte	0x08
	.zero		1


	//   ....[32]....
        /*029c*/ 	.word	0x00000450
        /*02a0*/ 	.word	0x000000ff
        /*02a4*/ 	.word	0x00000080
        /*02a8*/ 	.short	0x0100
        /*02aa*/ 	.byte	0x08
	.zero		1


	//   ....[33]....
        /*02ac*/ 	.word	0x00000460
        /*02b0*/ 	.word	0x000000ff
        /*02b4*/ 	.word	0x00000210
        /*02b8*/ 	.short	0x0100
        /*02ba*/ 	.byte	0x08
	.zero		1


	//   ....[34]....
        /*02bc*/ 	.word	0x00000470
        /*02c0*/ 	.word	0x000000ff
        /*02c4*/ 	.word	0x00000088
        /*02c8*/ 	.short	0x0100
        /*02ca*/ 	.byte	0x08
	.zero		1


	//   ....[35]....
        /*02cc*/ 	.word	0x00000480
        /*02d0*/ 	.word	0x000000ff
        /*02d4*/ 	.word	0x00000218
        /*02d8*/ 	.short	0x0100
        /*02da*/ 	.byte	0x08
	.zero		1


	//   ....[36]....
        /*02dc*/ 	.word	0x00000490
        /*02e0*/ 	.word	0x000000ff
        /*02e4*/ 	.word	0x00000090
        /*02e8*/ 	.short	0x0100
        /*02ea*/ 	.byte	0x08
	.zero		1


	//   ....[37]....
        /*02ec*/ 	.word	0x000004a0
        /*02f0*/ 	.word	0x000000ff
        /*02f4*/ 	.word	0x00000220
        /*02f8*/ 	.short	0x0100
        /*02fa*/ 	.byte	0x08
	.zero		1


	//   ....[38]....
        /*02fc*/ 	.word	0x000004b0
        /*0300*/ 	.word	0x000000ff
        /*0304*/ 	.word	0x00000098
        /*0308*/ 	.short	0x0100
        /*030a*/ 	.byte	0x08
	.zero		1


	//   ....[39]....
        /*030c*/ 	.word	0x000004c0
        /*0310*/ 	.word	0x000000ff
        /*0314*/ 	.word	0x00000228
        /*0318*/ 	.short	0x0100
        /*031a*/ 	.byte	0x08
	.zero		1


	//   ....[40]....
        /*031c*/ 	.word	0x000004d0
        /*0320*/ 	.word	0x000000ff
        /*0324*/ 	.word	0x000000a0
        /*0328*/ 	.short	0x0100
        /*032a*/ 	.byte	0x08
	.zero		1


	//   ....[41]....
        /*032c*/ 	.word	0x000004e0
        /*0330*/ 	.word	0x000000ff
        /*0334*/ 	.word	0x00000230
        /*0338*/ 	.short	0x0100
        /*033a*/ 	.byte	0x08
	.zero		1


	//   ....[42]....
        /*033c*/ 	.word	0x000004f0
        /*0340*/ 	.word	0x000000ff
        /*0344*/ 	.word	0x000000a8
        /*0348*/ 	.short	0x0100
        /*034a*/ 	.byte	0x08
	.zero		1


	//   ....[43]....
        /*034c*/ 	.word	0x00000500
        /*0350*/ 	.word	0x000000ff
        /*0354*/ 	.word	0x00000238
        /*0358*/ 	.short	0x0100
        /*035a*/ 	.byte	0x08
	.zero		1


	//   ....[44]....
        /*035c*/ 	.word	0x00000510
        /*0360*/ 	.word	0x000000ff
        /*0364*/ 	.word	0x000000b0
        /*0368*/ 	.short	0x0100
        /*036a*/ 	.byte	0x08
	.zero		1


	//   ....[45]....
        /*036c*/ 	.word	0x00000520
        /*0370*/ 	.word	0x000000ff
        /*0374*/ 	.word	0x00000240
        /*0378*/ 	.short	0x0100
        /*037a*/ 	.byte	0x08
	.zero		1


	//   ....[46]....
        /*037c*/ 	.word	0x00000530
        /*0380*/ 	.word	0x000000ff
        /*0384*/ 	.word	0x000000b8
        /*0388*/ 	.short	0x0100
        /*038a*/ 	.byte	0x08
	.zero		1


	//   ....[47]....
        /*038c*/ 	.word	0x00000540
        /*0390*/ 	.word	0x000000ff
        /*0394*/ 	.word	0x00000248
        /*0398*/ 	.short	0x0100
        /*039a*/ 	.byte	0x08
	.zero		1


	//   ....[48]....
        /*039c*/ 	.word	0x00000550
        /*03a0*/ 	.word	0x000000ff
        /*03a4*/ 	.word	0x000000c0
        /*03a8*/ 	.short	0x0100
        /*03aa*/ 	.byte	0x08
	.zero		1


	//   ....[49]....
        /*03ac*/ 	.word	0x00000560
        /*03b0*/ 	.word	0x000000ff
        /*03b4*/ 	.word	0x00000250
        /*03b8*/ 	.short	0x0100
        /*03ba*/ 	.byte	0x08
	.zero		1


	//   ....[50]....
        /*03bc*/ 	.word	0x00000570
        /*03c0*/ 	.word	0x000000ff
        /*03c4*/ 	.word	0x000000c8
        /*03c8*/ 	.short	0x0100
        /*03ca*/ 	.byte	0x08
	.zero		1


	//   ....[51]....
        /*03cc*/ 	.word	0x00000580
        /*03d0*/ 	.word	0x000000ff
        /*03d4*/ 	.word	0x00000258
        /*03d8*/ 	.short	0x0100
        /*03da*/ 	.byte	0x08
	.zero		1


	//   ....[52]....
        /*03dc*/ 	.word	0x00000590
        /*03e0*/ 	.word	0x000000ff
        /*03e4*/ 	.word	0x000000d0
        /*03e8*/ 	.short	0x0100
        /*03ea*/ 	.byte	0x08
	.zero		1


	//   ....[53]....
        /*03ec*/ 	.word	0x000005a0
        /*03f0*/ 	.word	0x000000ff
        /*03f4*/ 	.word	0x00000260
        /*03f8*/ 	.short	0x0100
        /*03fa*/ 	.byte	0x08
	.zero		1


	//   ....[54]....
        /*03fc*/ 	.word	0x000005b0
        /*0400*/ 	.word	0x000000ff
        /*0404*/ 	.word	0x000000d8
        /*0408*/ 	.short	0x0100
        /*040a*/ 	.byte	0x08
	.zero		1


	//   ....[55]....
        /*040c*/ 	.word	0x000005c0
        /*0410*/ 	.word	0x000000ff
        /*0414*/ 	.word	0x00000268
        /*0418*/ 	.short	0x0100
        /*041a*/ 	.byte	0x08
	.zero		1


	//   ....[56]....
        /*041c*/ 	.word	0x000005d0
        /*0420*/ 	.word	0x000000ff
        /*0424*/ 	.word	0x000000e0
        /*0428*/ 	.short	0x0100
        /*042a*/ 	.byte	0x08
	.zero		1


	//   ....[57]....
        /*042c*/ 	.word	0x000005e0
        /*0430*/ 	.word	0x000000ff
        /*0434*/ 	.word	0x00000270
        /*0438*/ 	.short	0x0100
        /*043a*/ 	.byte	0x08
	.zero		1


	//   ....[58]....
        /*043c*/ 	.word	0x000005f0
        /*0440*/ 	.word	0x000000ff
        /*0444*/ 	.word	0x000000e8
        /*0448*/ 	.short	0x0100
        /*044a*/ 	.byte	0x08
	.zero		1


	//   ....[59]....
        /*044c*/ 	.word	0x00000600
        /*0450*/ 	.word	0x000000ff
        /*0454*/ 	.word	0x00000278
        /*0458*/ 	.short	0x0100
        /*045a*/ 	.byte	0x08
	.zero		1


	//   ....[60]....
        /*045c*/ 	.word	0x00000610
        /*0460*/ 	.word	0x000000ff
        /*0464*/ 	.word	0x000000f0
        /*0468*/ 	.short	0x0100
        /*046a*/ 	.byte	0x08
	.zero		1


	//   ....[61]....
        /*046c*/ 	.word	0x00000620
        /*0470*/ 	.word	0x000000ff
        /*0474*/ 	.word	0x00000280
        /*0478*/ 	.short	0x0100
        /*047a*/ 	.byte	0x08
	.zero		1


	//   ....[62]....
        /*047c*/ 	.word	0x00000630
        /*0480*/ 	.word	0x000000ff
        /*0484*/ 	.word	0x000000f8
        /*0488*/ 	.short	0x0100
        /*048a*/ 	.byte	0x08
	.zero		1


	//   ....[63]....
        /*048c*/ 	.word	0x00000640
        /*0490*/ 	.word	0x000000ff
        /*0494*/ 	.word	0x00000288
        /*0498*/ 	.short	0x0100
        /*049a*/ 	.byte	0x08
	.zero		1


	//   ....[64]....
        /*049c*/ 	.word	0x00000650
        /*04a0*/ 	.word	0x000000ff
        /*04a4*/ 	.word	0x00000100
        /*04a8*/ 	.short	0x0100
        /*04aa*/ 	.byte	0x08
	.zero		1


	//   ....[65]....
        /*04ac*/ 	.word	0x00000660
        /*04b0*/ 	.word	0x000000ff
        /*04b4*/ 	.word	0x00000290
        /*04b8*/ 	.short	0x0100
        /*04ba*/ 	.byte	0x08
	.zero		1


	//   ....[66]....
        /*04bc*/ 	.word	0x00000670
        /*04c0*/ 	.word	0x000000ff
        /*04c4*/ 	.word	0x00000108
        /*04c8*/ 	.short	0x0100
        /*04ca*/ 	.byte	0x08
	.zero		1


	//   ....[67]....
        /*04cc*/ 	.word	0x00000680
        /*04d0*/ 	.word	0x000000ff
        /*04d4*/ 	.word	0x00000298
        /*04d8*/ 	.short	0x0100
        /*04da*/ 	.byte	0x08
	.zero		1


	//   ....[68]....
        /*04dc*/ 	.word	0x00000690
        /*04e0*/ 	.word	0x000000ff
        /*04e4*/ 	.word	0x00000110
        /*04e8*/ 	.short	0x0100
        /*04ea*/ 	.byte	0x08
	.zero		1


	//   ....[69]....
        /*04ec*/ 	.word	0x000006a0
        /*04f0*/ 	.word	0x000000ff
        /*04f4*/ 	.word	0x000002a0
        /*04f8*/ 	.short	0x0100
        /*04fa*/ 	.byte	0x08
	.zero		1


	//   ....[70]....
        /*04fc*/ 	.word	0x000006b0
        /*0500*/ 	.word	0x000000ff
        /*0504*/ 	.word	0x00000118
        /*0508*/ 	.short	0x0100
        /*050a*/ 	.byte	0x08
	.zero		1


	//   ....[71]....
        /*050c*/ 	.word	0x000006c0
        /*0510*/ 	.word	0x000000ff
        /*0514*/ 	.word	0x000002a8
        /*0518*/ 	.short	0x0100
        /*051a*/ 	.byte	0x08
	.zero		1


	//   ....[72]....
        /*051c*/ 	.word	0x000006d0
        /*0520*/ 	.word	0x000000ff
        /*0524*/ 	.word	0x00000120
        /*0528*/ 	.short	0x0100
        /*052a*/ 	.byte	0x08
	.zero		1


	//   ....[73]....
        /*052c*/ 	.word	0x000006e0
        /*0530*/ 	.word	0x000000ff
        /*0534*/ 	.word	0x000002b0
        /*0538*/ 	.short	0x0100
        /*053a*/ 	.byte	0x08
	.zero		1


	//   ....[74]....
        /*053c*/ 	.word	0x000006f0
        /*0540*/ 	.word	0x000000ff
        /*0544*/ 	.word	0x00000128
        /*0548*/ 	.short	0x0100
        /*054a*/ 	.byte	0x08
	.zero		1


	//   ....[75]....
        /*054c*/ 	.word	0x00000700
        /*0550*/ 	.word	0x000000ff
        /*0554*/ 	.word	0x000002b8
        /*0558*/ 	.short	0x0100
        /*055a*/ 	.byte	0x08
	.zero		1


	//   ....[76]....
        /*055c*/ 	.word	0x00000710
        /*0560*/ 	.word	0x000000ff
        /*0564*/ 	.word	0x00000130
        /*0568*/ 	.short	0x0100
        /*056a*/ 	.byte	0x08
	.zero		1


	//   ....[77]....
        /*056c*/ 	.word	0x00000720
        /*0570*/ 	.word	0x000000ff
        /*0574*/ 	.word	0x000002c0
        /*0578*/ 	.short	0x0100
        /*057a*/ 	.byte	0x08
	.zero		1


	//   ....[78]....
        /*057c*/ 	.word	0x00000730
        /*0580*/ 	.word	0x000000ff
        /*0584*/ 	.word	0x00000138
        /*0588*/ 	.short	0x0100
        /*058a*/ 	.byte	0x08
	.zero		1


	//   ....[79]....
        /*058c*/ 	.word	0x00000740
        /*0590*/ 	.word	0x000000ff
        /*0594*/ 	.word	0x000002c8
        /*0598*/ 	.short	0x0100
        /*059a*/ 	.byte	0x08
	.zero		1


	//   ....[80]....
        /*059c*/ 	.word	0x00000750
        /*05a0*/ 	.word	0x000000ff
        /*05a4*/ 	.word	0x00000140
        /*05a8*/ 	.short	0x0100
        /*05aa*/ 	.byte	0x08
	.zero		1


	//   ....[81]....
        /*05ac*/ 	.word	0x00000760
        /*05b0*/ 	.word	0x000000ff
        /*05b4*/ 	.word	0x000002d0
        /*05b8*/ 	.short	0x0100
        /*05ba*/ 	.byte	0x08
	.zero		1


	//   ....[82]....
        /*05bc*/ 	.word	0x00000770
        /*05c0*/ 	.word	0x000000ff
        /*05c4*/ 	.word	0x00000148
        /*05c8*/ 	.short	0x0100
        /*05ca*/ 	.byte	0x08
	.zero		1


	//   ....[83]....
        /*05cc*/ 	.word	0x00000780
        /*05d0*/ 	.word	0x000000ff
        /*05d4*/ 	.word	0x000002d8
        /*05d8*/ 	.short	0x0100
        /*05da*/ 	.byte	0x08
	.zero		1


	//   ....[84]....
        /*05dc*/ 	.word	0x00000790
        /*05e0*/ 	.word	0x000000ff
        /*05e4*/ 	.word	0x00000150
        /*05e8*/ 	.short	0x0100
        /*05ea*/ 	.byte	0x08
	.zero		1


	//   ....[85]....
        /*05ec*/ 	.word	0x000007a0
        /*05f0*/ 	.word	0x000000ff
        /*05f4*/ 	.word	0x000002e0
        /*05f8*/ 	.short	0x0100
        /*05fa*/ 	.byte	0x08
	.zero		1


	//   ....[86]....
        /*05fc*/ 	.word	0x000007b0
        /*0600*/ 	.word	0x000000ff
        /*0604*/ 	.word	0x00000158
        /*0608*/ 	.short	0x0100
        /*060a*/ 	.byte	0x08
	.zero		1


	//   ....[87]....
        /*060c*/ 	.word	0x000007c0
        /*0610*/ 	.word	0x000000ff
        /*0614*/ 	.word	0x000002e8
        /*0618*/ 	.short	0x0100
        /*061a*/ 	.byte	0x08
	.zero		1


	//   ....[88]....
        /*061c*/ 	.word	0x000007d0
        /*0620*/ 	.word	0x000000ff
        /*0624*/ 	.word	0x00000160
        /*0628*/ 	.short	0x0100
        /*062a*/ 	.byte	0x08
	.zero		1


	//   ....[89]....
        /*062c*/ 	.word	0x000007e0
        /*0630*/ 	.word	0x000000ff
        /*0634*/ 	.word	0x000002f0
        /*0638*/ 	.short	0x0100
        /*063a*/ 	.byte	0x08
	.zero		1


	//   ....[90]....
        /*063c*/ 	.word	0x000007f0
        /*0640*/ 	.word	0x000000ff
        /*0644*/ 	.word	0x00000168
        /*0648*/ 	.short	0x0100
        /*064a*/ 	.byte	0x08
	.zero		1


	//   ....[91]....
        /*064c*/ 	.word	0x00000800
        /*0650*/ 	.word	0x000000ff
        /*0654*/ 	.word	0x000002f8
        /*0658*/ 	.short	0x0100
        /*065a*/ 	.byte	0x08
	.zero		1


	//   ....[92]....
        /*065c*/ 	.word	0x00000810
        /*0660*/ 	.word	0x000000ff
        /*0664*/ 	.word	0x00000170
        /*0668*/ 	.short	0x0100
        /*066a*/ 	.byte	0x08
	.zero		1


	//   ....[93]....
        /*066c*/ 	.word	0x00000820
        /*0670*/ 	.word	0x000000ff
        /*0674*/ 	.word	0x00000300
        /*0678*/ 	.short	0x0100
        /*067a*/ 	.byte	0x08
	.zero		1


	//   ....[94]....
        /*067c*/ 	.word	0x00000830
        /*0680*/ 	.word	0x000000ff
        /*0684*/ 	.word	0x00000178
        /*0688*/ 	.short	0x0100
        /*068a*/ 	.byte	0x08
	.zero		1


	//   ....[95]....
        /*068c*/ 	.word	0x00000840
        /*0690*/ 	.word	0x000000ff
        /*0694*/ 	.word	0x00000308
        /*0698*/ 	.short	0x0100
        /*069a*/ 	.byte	0x08
	.zero		1


	//   ....[96]....
        /*069c*/ 	.word	0x00000850
        /*06a0*/ 	.word	0x000000ff
        /*06a4*/ 	.word	0x00000180
        /*06a8*/ 	.short	0x0100
        /*06aa*/ 	.byte	0x08
	.zero		1


	//   ....[97]....
        /*06ac*/ 	.word	0x00000860
        /*06b0*/ 	.word	0x000000ff
        /*06b4*/ 	.word	0x00000310
        /*06b8*/ 	.short	0x0100
        /*06ba*/ 	.byte	0x08
	.zero		1


	//   ....[98]....
        /*06bc*/ 	.word	0x00000870
        /*06c0*/ 	.word	0x000000ff
        /*06c4*/ 	.word	0x00000188
        /*06c8*/ 	.short	0x0100
        /*06ca*/ 	.byte	0x08
	.zero		1


	//   ....[99]....
        /*06cc*/ 	.word	0x00000880
        /*06d0*/ 	.word	0x000000ff
        /*06d4*/ 	.word	0x00000318
        /*06d8*/ 	.short	0x0100
        /*06da*/ 	.byte	0x08
	.zero		1


	//   ....[100]....
        /*06dc*/ 	.word	0x00000ba0
        /*06e0*/ 	.word	0x000000ff
        /*06e4*/ 	.word	0x00000350
        /*06e8*/ 	.short	0x0100
        /*06ea*/ 	.byte	0x08
	.zero		1


	//   ....[101]....
        /*06ec*/ 	.word	0x00000c10
        /*06f0*/ 	.word	0x000000ff
        /*06f4*/ 	.word	0x00000358
        /*06f8*/ 	.short	0x0100
        /*06fa*/ 	.byte	0x08
	.zero		1


	//   ....[102]....
        /*06fc*/ 	.word	0x00000c30
        /*0700*/ 	.word	0x000000ff
        /*0704*/ 	.word	0x00000330
        /*0708*/ 	.short	0x0100
        /*070a*/ 	.byte	0x09
	.zero		1


	//   ....[103]....
        /*070c*/ 	.word	0x00000c40
        /*0710*/ 	.word	0x000000ff
        /*0714*/ 	.word	0x00000338
        /*0718*/ 	.short	0x0100
        /*071a*/ 	.byte	0x09
	.zero		1


	//   ....[104]....
        /*071c*/ 	.word	0x00000c50
        /*0720*/ 	.word	0x000000ff
        /*0724*/ 	.word	0x00000340
        /*0728*/ 	.short	0x0100
        /*072a*/ 	.byte	0x09
	.zero		1


	//   ....[105]....
        /*072c*/ 	.word	0x00000c60
        /*0730*/ 	.word	0x000000ff
        /*0734*/ 	.word	0x00000348
        /*0738*/ 	.short	0x0100
        /*073a*/ 	.byte	0x09
	.zero		1


	//   ....[106]....
        /*073c*/ 	.word	0x00001bb0
        /*0740*/ 	.word	0x000000ff
        /*0744*/ 	.word	0xfffffff8
        /*0748*/ 	.short	0x010a
        /*074a*/ 	.byte	0x2b
	.zero		1


	//   ....[107]....
        /*074c*/ 	.word	0x00001d70
        /*0750*/ 	.word	0x00000003
        /*0754*/ 	.word	0x00000000
        /*0758*/ 	.short	0x010a
        /*075a*/ 	.byte	0x3f
	.zero		1


	//   ....[108]....
        /*075c*/ 	.word	0x00001db0
        /*0760*/ 	.word	0x00000003
        /*0764*/ 	.word	0x00000000
        /*0768*/ 	.short	0x010a
        /*076a*/ 	.byte	0x3f
	.zero		1


	//   ....[109]....
        /*076c*/ 	.word	0x00001fb0
        /*0770*/ 	.word	0x000000ff
        /*0774*/ 	.word	0x00000000
        /*0778*/ 	.short	0x010a
        /*077a*/ 	.byte	0x04
	.zero		1


	//   ....[110]....
        /*077c*/ 	.word	0x00001ff0
        /*0780*/ 	.word	0x000000ff
        /*0784*/ 	.word	0x00000000
        /*0788*/ 	.short	0x010a
        /*078a*/ 	.byte	0x04
	.zero		1


	//   ....[111]....
        /*078c*/ 	.word	0x00002150
        /*0790*/ 	.word	0x000000ff
        /*0794*/ 	.word	0x00000000
        /*0798*/ 	.short	0x0101
        /*079a*/ 	.byte	0x04
	.zero		1


	//   ....[112]....
        /*079c*/ 	.word	0x00002250
        /*07a0*/ 	.word	0x00000002
        /*07a4*/ 	.word	0x00000000
        /*07a8*/ 	.short	0x0101
        /*07aa*/ 	.byte	0x30
	.zero		1


	//   ....[113]....
        /*07ac*/ 	.word	0x00002320
        /*07b0*/ 	.word	0x000000ff
        /*07b4*/ 	.word	0x00000000
        /*07b8*/ 	.short	0x0101
        /*07ba*/ 	.byte	0x06
	.zero		1


	//   ....[114]....
        /*07bc*/ 	.word	0x00002390
        /*07c0*/ 	.word	0x000000ff
        /*07c4*/ 	.word	0x00000008
        /*07c8*/ 	.short	0x010a
        /*07ca*/ 	.byte	0x2b
	.zero		1


	//   ....[115]....
        /*07cc*/ 	.word	0x00002cf0
        /*07d0*/ 	.word	0x00000000
        /*07d4*/ 	.word	0x00000000
        /*07d8*/ 	.short	0x0101
        /*07da*/ 	.byte	0x30
	.zero		1


	//   ....[116]....
        /*07dc*/ 	.word	0x000035d0
        /*07e0*/ 	.word	0x0000000b
        /*07e4*/ 	.word	0x00000190
        /*07e8*/ 	.short	0x010a
        /*07ea*/ 	.byte	0x3f
	.zero		1


	//   ....[117]....
        /*07ec*/ 	.word	0x00003970
        /*07f0*/ 	.word	0x00000004
        /*07f4*/ 	.word	0x00000358
        /*07f8*/ 	.short	0x0101
        /*07fa*/ 	.byte	0x3f
	.zero		1


	//   ....[118]....
        /*07fc*/ 	.word	0x000040c0
        /*0800*/ 	.word	0x00000007
        /*0804*/ 	.word	0x00000000
        /*0808*/ 	.short	0x010a
        /*080a*/ 	.byte	0x3f
	.zero		1


	//   ....[119]....
        /*080c*/ 	.word	0x00004140
        /*0810*/ 	.word	0x00000009
        /*0814*/ 	.word	0x00000000
        /*0818*/ 	.short	0x010a
        /*081a*/ 	.byte	0x3f
	.zero		1


	//   ....[120]....
        /*081c*/ 	.word	0x000041d0
        /*0820*/ 	.word	0x00000006
        /*0824*/ 	.word	0x00000000
        /*0828*/ 	.short	0x010a
        /*082a*/ 	.byte	0x3f
	.zero		1


	//   ....[121]....
        /*082c*/ 	.word	0x00004260
        /*0830*/ 	.word	0x00000009
        /*0834*/ 	.word	0x00000000
        /*0838*/ 	.short	0x010a
        /*083a*/ 	.byte	0x3f
	.zero		1


	//   ....[122]....
        /*083c*/ 	.word	0x000042f0
        /*0840*/ 	.word	0x00000006
        /*0844*/ 	.word	0x00000000
        /*0848*/ 	.short	0x010a
        /*084a*/ 	.byte	0x3f
	.zero		1


	//   ....[123]....
        /*084c*/ 	.word	0x00004380
        /*0850*/ 	.word	0x00000009
        /*0854*/ 	.word	0x00000000
        /*0858*/ 	.short	0x010a
        /*085a*/ 	.byte	0x3f
	.zero		1


	//   ....[124]....
        /*085c*/ 	.word	0x00004410
        /*0860*/ 	.word	0x00000006
        /*0864*/ 	.word	0x00000000
        /*0868*/ 	.short	0x010a
        /*086a*/ 	.byte	0x3f
	.zero		1


	//   ....[125]....
        /*086c*/ 	.word	0x000044a0
        /*0870*/ 	.word	0x00000009
        /*0874*/ 	.word	0x00000000
        /*0878*/ 	.short	0x010a
        /*087a*/ 	.byte	0x3f
	.zero		1


	//   ....[126]....
        /*087c*/ 	.word	0x00004530
        /*0880*/ 	.word	0x00000006
        /*0884*/ 	.word	0x00000000
        /*0888*/ 	.short	0x010a
        /*088a*/ 	.byte	0x3f
	.zero		1


	//   ....[127]....
        /*088c*/ 	.word	0x000045c0
        /*0890*/ 	.word	0x00000009
        /*0894*/ 	.word	0x00000000
        /*0898*/ 	.short	0x010a
        /*089a*/ 	.byte	0x3f
	.zero		1


	//   ....[128]....
        /*089c*/ 	.word	0x00004650
        /*08a0*/ 	.word	0x00000006
        /*08a4*/ 	.word	0x00000000
        /*08a8*/ 	.short	0x010a
        /*08aa*/ 	.byte	0x3f
	.zero		1


	//   ....[129]....
        /*08ac*/ 	.word	0x000046e0
        /*08b0*/ 	.word	0x00000009
        /*08b4*/ 	.word	0x00000000
        /*08b8*/ 	.short	0x010a
        /*08ba*/ 	.byte	0x3f
	.zero		1


	//   ....[130]....
        /*08bc*/ 	.word	0x00004770
        /*08c0*/ 	.word	0x00000006
        /*08c4*/ 	.word	0x00000000
        /*08c8*/ 	.short	0x010a
        /*08ca*/ 	.byte	0x3f
	.zero		1


	//   ....[131]....
        /*08cc*/ 	.word	0x00004800
        /*08d0*/ 	.word	0x00000009
        /*08d4*/ 	.word	0x00000000
        /*08d8*/ 	.short	0x010a
        /*08da*/ 	.byte	0x3f
	.zero		1


	//   ....[132]....
        /*08dc*/ 	.word	0x00004890
        /*08e0*/ 	.word	0x00000006
        /*08e4*/ 	.word	0x00000000
        /*08e8*/ 	.short	0x010a
        /*08ea*/ 	.byte	0x3f
	.zero		1


	//   ....[133]....
        /*08ec*/ 	.word	0x00004920
        /*08f0*/ 	.word	0x00000009
        /*08f4*/ 	.word	0x00000000
        /*08f8*/ 	.short	0x010a
        /*08fa*/ 	.byte	0x3f
	.zero		1


	//   ....[134]....
        /*08fc*/ 	.word	0x000049b0
        /*0900*/ 	.word	0x00000006
        /*0904*/ 	.word	0x00000000
        /*0908*/ 	.short	0x010a
        /*090a*/ 	.byte	0x3f
	.zero		1


	//   ....[135]....
        /*090c*/ 	.word	0x00004a40
        /*0910*/ 	.word	0x00000009
        /*0914*/ 	.word	0x00000000
        /*0918*/ 	.short	0x010a
        /*091a*/ 	.byte	0x3f
	.zero		1


	//   ....[136]....
        /*091c*/ 	.word	0x00004ad0
        /*0920*/ 	.word	0x00000006
        /*0924*/ 	.word	0x00000000
        /*0928*/ 	.short	0x010a
        /*092a*/ 	.byte	0x3f
	.zero		1


	//   ....[137]....
        /*092c*/ 	.word	0x00004b60
        /*0930*/ 	.word	0x00000009
        /*0934*/ 	.word	0x00000000
        /*0938*/ 	.short	0x010a
        /*093a*/ 	.byte	0x3f
	.zero		1


	//   ....[138]....
        /*093c*/ 	.word	0x00004bf0
        /*0940*/ 	.word	0x00000006
        /*0944*/ 	.word	0x00000000
        /*0948*/ 	.short	0x010a
        /*094a*/ 	.byte	0x3f
	.zero		1


	//   ....[139]....
        /*094c*/ 	.word	0x00004c80
        /*0950*/ 	.word	0x00000009
        /*0954*/ 	.word	0x00000000
        /*0958*/ 	.short	0x010a
        /*095a*/ 	.byte	0x3f
	.zero		1


	//   ....[140]....
        /*095c*/ 	.word	0x00004d10
        /*0960*/ 	.word	0x00000006
        /*0964*/ 	.word	0x00000000
        /*0968*/ 	.short	0x010a
        /*096a*/ 	.byte	0x3f
	.zero		1


	//   ....[141]....
        /*096c*/ 	.word	0x00004da0
        /*0970*/ 	.word	0x00000009
        /*0974*/ 	.word	0x00000000
        /*0978*/ 	.short	0x010a
        /*097a*/ 	.byte	0x3f
	.zero		1


	//   ....[142]....
        /*097c*/ 	.word	0x00004e30
        /*0980*/ 	.word	0x00000006
        /*0984*/ 	.word	0x00000000
        /*0988*/ 	.short	0x010a
        /*098a*/ 	.byte	0x3f
	.zero		1


	//   ....[143]....
        /*098c*/ 	.word	0x00004ec0
        /*0990*/ 	.word	0x00000009
        /*0994*/ 	.word	0x00000000
        /*0998*/ 	.short	0x010a
        /*099a*/ 	.byte	0x3f
	.zero		1


	//   ....[144]....
        /*099c*/ 	.word	0x00004f50
        /*09a0*/ 	.word	0x00000006
        /*09a4*/ 	.word	0x00000000
        /*09a8*/ 	.short	0x010a
        /*09aa*/ 	.byte	0x3f
	.zero		1


	//   ....[145]....
        /*09ac*/ 	.word	0x00004fe0
        /*09b0*/ 	.word	0x00000009
        /*09b4*/ 	.word	0x00000000
        /*09b8*/ 	.short	0x010a
        /*09ba*/ 	.byte	0x3f
	.zero		1


	//   ....[146]....
        /*09bc*/ 	.word	0x00005070
        /*09c0*/ 	.word	0x00000006
        /*09c4*/ 	.word	0x00000000
        /*09c8*/ 	.short	0x010a
        /*09ca*/ 	.byte	0x3f
	.zero		1


	//   ....[147]....
        /*09cc*/ 	.word	0x00005100
        /*09d0*/ 	.word	0x00000009
        /*09d4*/ 	.word	0x00000000
        /*09d8*/ 	.short	0x010a
        /*09da*/ 	.byte	0x3f
	.zero		1


	//   ....[148]....
        /*09dc*/ 	.word	0x00005190
        /*09e0*/ 	.word	0x00000006
        /*09e4*/ 	.word	0x00000000
        /*09e8*/ 	.short	0x010a
        /*09ea*/ 	.byte	0x3f
	.zero		1


	//   ....[149]....
        /*09ec*/ 	.word	0x00005220
        /*09f0*/ 	.word	0x00000009
        /*09f4*/ 	.word	0x00000000
        /*09f8*/ 	.short	0x010a
        /*09fa*/ 	.byte	0x3f
	.zero		1


	//   ....[150]....
        /*09fc*/ 	.word	0x000052b0
        /*0a00*/ 	.word	0x00000006
        /*0a04*/ 	.word	0x00000000
        /*0a08*/ 	.short	0x010a
        /*0a0a*/ 	.byte	0x3f
	.zero		1


	//   ....[151]....
        /*0a0c*/ 	.word	0x00005340
        /*0a10*/ 	.word	0x00000009
        /*0a14*/ 	.word	0x00000000
        /*0a18*/ 	.short	0x010a
        /*0a1a*/ 	.byte	0x3f
	.zero		1


	//   ....[152]....
        /*0a1c*/ 	.word	0x000053d0
        /*0a20*/ 	.word	0x00000006
        /*0a24*/ 	.word	0x00000000
        /*0a28*/ 	.short	0x010a
        /*0a2a*/ 	.byte	0x3f
	.zero		1


	//   ....[153]....
        /*0a2c*/ 	.word	0x00005460
        /*0a30*/ 	.word	0x00000009
        /*0a34*/ 	.word	0x00000000
        /*0a38*/ 	.short	0x010a
        /*0a3a*/ 	.byte	0x3f
	.zero		1


	//   ....[154]....
        /*0a3c*/ 	.word	0x000054f0
        /*0a40*/ 	.word	0x00000006
        /*0a44*/ 	.word	0x00000000
        /*0a48*/ 	.short	0x010a
        /*0a4a*/ 	.byte	0x3f
	.zero		1


	//   ....[155]....
        /*0a4c*/ 	.word	0x00005580
        /*0a50*/ 	.word	0x00000009
        /*0a54*/ 	.word	0x00000000
        /*0a58*/ 	.short	0x010a
        /*0a5a*/ 	.byte	0x3f
	.zero		1


	//   ....[156]....
        /*0a5c*/ 	.word	0x00005610
        /*0a60*/ 	.word	0x00000006
        /*0a64*/ 	.word	0x00000000
        /*0a68*/ 	.short	0x010a
        /*0a6a*/ 	.byte	0x3f
	.zero		1


	//   ....[157]....
        /*0a6c*/ 	.word	0x000056a0
        /*0a70*/ 	.word	0x00000009
        /*0a74*/ 	.word	0x00000000
        /*0a78*/ 	.short	0x010a
        /*0a7a*/ 	.byte	0x3f
	.zero		1


	//   ....[158]....
        /*0a7c*/ 	.word	0x00005730
        /*0a80*/ 	.word	0x00000006
        /*0a84*/ 	.word	0x00000000
        /*0a88*/ 	.short	0x010a
        /*0a8a*/ 	.byte	0x3f
	.zero		1


	//   ....[159]....
        /*0a8c*/ 	.word	0x000057c0
        /*0a90*/ 	.word	0x00000009
        /*0a94*/ 	.word	0x00000000
        /*0a98*/ 	.short	0x010a
        /*0a9a*/ 	.byte	0x3f
	.zero		1


	//   ....[160]....
        /*0a9c*/ 	.word	0x00005850
        /*0aa0*/ 	.word	0x00000006
        /*0aa4*/ 	.word	0x00000000
        /*0aa8*/ 	.short	0x010a
        /*0aaa*/ 	.byte	0x3f
	.zero		1


	//   ....[161]....
        /*0aac*/ 	.word	0x000058e0
        /*0ab0*/ 	.word	0x00000009
        /*0ab4*/ 	.word	0x00000000
        /*0ab8*/ 	.short	0x010a
        /*0aba*/ 	.byte	0x3f
	.zero		1


	//   ....[162]....
        /*0abc*/ 	.word	0x00005970
        /*0ac0*/ 	.word	0x00000006
        /*0ac4*/ 	.word	0x00000000
        /*0ac8*/ 	.short	0x010a
        /*0aca*/ 	.byte	0x3f
	.zero		1


	//   ....[163]....
        /*0acc*/ 	.word	0x00005a00
        /*0ad0*/ 	.word	0x00000009
        /*0ad4*/ 	.word	0x00000000
        /*0ad8*/ 	.short	0x010a
        /*0ada*/ 	.byte	0x3f
	.zero		1


	//   ....[164]....
        /*0adc*/ 	.word	0x00005a90
        /*0ae0*/ 	.word	0x00000006
        /*0ae4*/ 	.word	0x00000000
        /*0ae8*/ 	.short	0x010a
        /*0aea*/ 	.byte	0x3f
	.zero		1


	//   ....[165]....
        /*0aec*/ 	.word	0x00005b20
        /*0af0*/ 	.word	0x00000009
        /*0af4*/ 	.word	0x00000000
        /*0af8*/ 	.short	0x010a
        /*0afa*/ 	.byte	0x3f
	.zero		1


	//   ....[166]....
        /*0afc*/ 	.word	0x00005bb0
        /*0b00*/ 	.word	0x00000006
        /*0b04*/ 	.word	0x00000000
        /*0b08*/ 	.short	0x010a
        /*0b0a*/ 	.byte	0x3f
	.zero		1


	//   ....[167]....
        /*0b0c*/ 	.word	0x00005c40
        /*0b10*/ 	.word	0x00000003
        /*0b14*/ 	.word	0x00000000
        /*0b18*/ 	.short	0x010a
        /*0b1a*/ 	.byte	0x3f
	.zero		1


	//   ....[168]....
        /*0b1c*/ 	.word	0x00005cb0
        /*0b20*/ 	.word	0x00000003
        /*0b24*/ 	.word	0xfffffff8
        /*0b28*/ 	.short	0x010a
        /*0b2a*/ 	.byte	0x3f
	.zero		1


	//   ....[169]....
        /*0b2c*/ 	.word	0x00005d00
        /*0b30*/ 	.word	0x00000003
        /*0b34*/ 	.word	0x00000000
        /*0b38*/ 	.short	0x010a
        /*0b3a*/ 	.byte	0x3f
	.zero		1


	//   ....[170]....
        /*0b3c*/ 	.word	0x00005d60
        /*0b40*/ 	.word	0x00000003
        /*0b44*/ 	.word	0x00000000
        /*0b48*/ 	.short	0x010a
        /*0b4a*/ 	.byte	0x3f
	.zero		1


	//   ....[171]....
        /*0b4c*/ 	.word	0x00005dc0
        /*0b50*/ 	.word	0x00000003
        /*0b54*/ 	.word	0x00000008
        /*0b58*/ 	.short	0x010a
        /*0b5a*/ 	.byte	0x3f
	.zero		1


	//   ....[172]....
        /*0b5c*/ 	.word	0x00005ea0
        /*0b60*/ 	.word	0x0000000b
        /*0b64*/ 	.word	0x00000190
        /*0b68*/ 	.short	0x010a
        /*0b6a*/ 	.byte	0x3f
	.zero		1


	//   ....[173]....
        /*0b6c*/ 	.word	0x00005f80
        /*0b70*/ 	.word	0x00000007
        /*0b74*/ 	.word	0x00000000
        /*0b78*/ 	.short	0x010a
        /*0b7a*/ 	.byte	0x3f
	.zero		1


	//   ....[174]....
        /*0b7c*/ 	.word	0x00005fd0
        /*0b80*/ 	.word	0x00000009
        /*0b84*/ 	.word	0x00000000
        /*0b88*/ 	.short	0x010a
        /*0b8a*/ 	.byte	0x3f
	.zero		1


	//   ....[175]....
        /*0b8c*/ 	.word	0x00006020
        /*0b90*/ 	.word	0x00000006
        /*0b94*/ 	.word	0x00000000
        /*0b98*/ 	.short	0x010a
        /*0b9a*/ 	.byte	0x3f
	.zero		1


	//   ....[176]....
        /*0b9c*/ 	.word	0x00006070
        /*0ba0*/ 	.word	0x00000009
        /*0ba4*/ 	.word	0x00000000
        /*0ba8*/ 	.short	0x010a
        /*0baa*/ 	.byte	0x3f
	.zero		1


	//   ....[177]....
        /*0bac*/ 	.word	0x000060c0
        /*0bb0*/ 	.word	0x00000006
        /*0bb4*/ 	.word	0x00000000
        /*0bb8*/ 	.short	0x010a
        /*0bba*/ 	.byte	0x3f
	.zero		1


	//   ....[178]....
        /*0bbc*/ 	.word	0x00006110
        /*0bc0*/ 	.word	0x00000009
        /*0bc4*/ 	.word	0x00000000
        /*0bc8*/ 	.short	0x010a
        /*0bca*/ 	.byte	0x3f
	.zero		1


	//   ....[179]....
        /*0bcc*/ 	.word	0x00006160
        /*0bd0*/ 	.word	0x00000006
        /*0bd4*/ 	.word	0x00000000
        /*0bd8*/ 	.short	0x010a
        /*0bda*/ 	.byte	0x3f
	.zero		1


	//   ....[180]....
        /*0bdc*/ 	.word	0x000061b0
        /*0be0*/ 	.word	0x00000009
        /*0be4*/ 	.word	0x00000000
        /*0be8*/ 	.short	0x010a
        /*0bea*/ 	.byte	0x3f
	.zero		1


	//   ....[181]....
        /*0bec*/ 	.word	0x00006200
        /*0bf0*/ 	.word	0x00000006
        /*0bf4*/ 	.word	0x00000000
        /*0bf8*/ 	.short	0x010a
        /*0bfa*/ 	.byte	0x3f
	.zero		1


	//   ....[182]....
        /*0bfc*/ 	.word	0x00006250
        /*0c00*/ 	.word	0x00000009
        /*0c04*/ 	.word	0x00000000
        /*0c08*/ 	.short	0x010a
        /*0c0a*/ 	.byte	0x3f
	.zero		1


	//   ....[183]....
        /*0c0c*/ 	.word	0x000062a0
        /*0c10*/ 	.word	0x00000006
        /*0c14*/ 	.word	0x00000000
        /*0c18*/ 	.short	0x010a
        /*0c1a*/ 	.byte	0x3f
	.zero		1


	//   ....[184]....
        /*0c1c*/ 	.word	0x000062f0
        /*0c20*/ 	.word	0x00000009
        /*0c24*/ 	.word	0x00000000
        /*0c28*/ 	.short	0x010a
        /*0c2a*/ 	.byte	0x3f
	.zero		1


	//   ....[185]....
        /*0c2c*/ 	.word	0x00006340
        /*0c30*/ 	.word	0x00000006
        /*0c34*/ 	.word	0x00000000
        /*0c38*/ 	.short	0x010a
        /*0c3a*/ 	.byte	0x3f
	.zero		1


	//   ....[186]....
        /*0c3c*/ 	.word	0x00006390
        /*0c40*/ 	.word	0x00000009
        /*0c44*/ 	.word	0x00000000
        /*0c48*/ 	.short	0x010a
        /*0c4a*/ 	.byte	0x3f
	.zero		1


	//   ....[187]....
        /*0c4c*/ 	.word	0x000063e0
        /*0c50*/ 	.word	0x00000006
        /*0c54*/ 	.word	0x00000000
        /*0c58*/ 	.short	0x010a
        /*0c5a*/ 	.byte	0x3f
	.zero		1


	//   ....[188]....
        /*0c5c*/ 	.word	0x00006430
        /*0c60*/ 	.word	0x00000009
        /*0c64*/ 	.word	0x00000000
        /*0c68*/ 	.short	0x010a
        /*0c6a*/ 	.byte	0x3f
	.zero		1


	//   ....[189]....
        /*0c6c*/ 	.word	0x00006480
        /*0c70*/ 	.word	0x00000006
        /*0c74*/ 	.word	0x00000000
        /*0c78*/ 	.short	0x010a
        /*0c7a*/ 	.byte	0x3f
	.zero		1


	//   ....[190]....
        /*0c7c*/ 	.word	0x000064d0
        /*0c80*/ 	.word	0x00000009
        /*0c84*/ 	.word	0x00000000
        /*0c88*/ 	.short	0x010a
        /*0c8a*/ 	.byte	0x3f
	.zero		1


	//   ....[191]....
        /*0c8c*/ 	.word	0x00006520
        /*0c90*/ 	.word	0x00000006
        /*0c94*/ 	.word	0x00000000
        /*0c98*/ 	.short	0x010a
        /*0c9a*/ 	.byte	0x3f
	.zero		1


	//   ....[192]....
        /*0c9c*/ 	.word	0x00006570
        /*0ca0*/ 	.word	0x00000009
        /*0ca4*/ 	.word	0x00000000
        /*0ca8*/ 	.short	0x010a
        /*0caa*/ 	.byte	0x3f
	.zero		1


	//   ....[193]....
        /*0cac*/ 	.word	0x000065c0
        /*0cb0*/ 	.word	0x00000006
        /*0cb4*/ 	.word	0x00000000
        /*0cb8*/ 	.short	0x010a
        /*0cba*/ 	.byte	0x3f
	.zero		1


	//   ....[194]....
        /*0cbc*/ 	.word	0x00006610
        /*0cc0*/ 	.word	0x00000009
        /*0cc4*/ 	.word	0x00000000
        /*0cc8*/ 	.short	0x010a
        /*0cca*/ 	.byte	0x3f
	.zero		1


	//   ....[195]....
        /*0ccc*/ 	.word	0x00006660
        /*0cd0*/ 	.word	0x00000006
        /*0cd4*/ 	.word	0x00000000
        /*0cd8*/ 	.short	0x010a
        /*0cda*/ 	.byte	0x3f
	.zero		1


	//   ....[196]....
        /*0cdc*/ 	.word	0x000066b0
        /*0ce0*/ 	.word	0x00000009
        /*0ce4*/ 	.word	0x00000000
        /*0ce8*/ 	.short	0x010a
        /*0cea*/ 	.byte	0x3f
	.zero		1


	//   ....[197]....
        /*0cec*/ 	.word	0x00006700
        /*0cf0*/ 	.word	0x00000006
        /*0cf4*/ 	.word	0x00000000
        /*0cf8*/ 	.short	0x010a
        /*0cfa*/ 	.byte	0x3f
	.zero		1


	//   ....[198]....
        /*0cfc*/ 	.word	0x00006750
        /*0d00*/ 	.word	0x00000009
        /*0d04*/ 	.word	0x00000000
        /*0d08*/ 	.short	0x010a
        /*0d0a*/ 	.byte	0x3f
	.zero		1


	//   ....[199]....
        /*0d0c*/ 	.word	0x000067a0
        /*0d10*/ 	.word	0x00000006
        /*0d14*/ 	.word	0x00000000
        /*0d18*/ 	.short	0x010a
        /*0d1a*/ 	.byte	0x3f
	.zero		1


	//   ....[200]....
        /*0d1c*/ 	.word	0x000067f0
        /*0d20*/ 	.word	0x00000009
        /*0d24*/ 	.word	0x00000000
        /*0d28*/ 	.short	0x010a
        /*0d2a*/ 	.byte	0x3f
	.zero		1


	//   ....[201]....
        /*0d2c*/ 	.word	0x00006840
        /*0d30*/ 	.word	0x00000006
        /*0d34*/ 	.word	0x00000000
        /*0d38*/ 	.short	0x010a
        /*0d3a*/ 	.byte	0x3f
	.zero		1


	//   ....[202]....
        /*0d3c*/ 	.word	0x00006890
        /*0d40*/ 	.word	0x00000009
        /*0d44*/ 	.word	0x00000000
        /*0d48*/ 	.short	0x010a
        /*0d4a*/ 	.byte	0x3f
	.zero		1


	//   ....[203]....
        /*0d4c*/ 	.word	0x000068e0
        /*0d50*/ 	.word	0x00000006
        /*0d54*/ 	.word	0x00000000
        /*0d58*/ 	.short	0x010a
        /*0d5a*/ 	.byte	0x3f
	.zero		1


	//   ....[204]....
        /*0d5c*/ 	.word	0x00006930
        /*0d60*/ 	.word	0x00000009
        /*0d64*/ 	.word	0x00000000
        /*0d68*/ 	.short	0x010a
        /*0d6a*/ 	.byte	0x3f
	.zero		1


	//   ....[205]....
        /*0d6c*/ 	.word	0x00006980
        /*0d70*/ 	.word	0x00000006
        /*0d74*/ 	.word	0x00000000
        /*0d78*/ 	.short	0x010a
        /*0d7a*/ 	.byte	0x3f
	.zero		1


	//   ....[206]....
        /*0d7c*/ 	.word	0x000069d0
        /*0d80*/ 	.word	0x00000009
        /*0d84*/ 	.word	0x00000000
        /*0d88*/ 	.short	0x010a
        /*0d8a*/ 	.byte	0x3f
	.zero		1


	//   ....[207]....
        /*0d8c*/ 	.word	0x00006a20
        /*0d90*/ 	.word	0x00000006
        /*0d94*/ 	.word	0x00000000
        /*0d98*/ 	.short	0x010a
        /*0d9a*/ 	.byte	0x3f
	.zero		1


	//   ....[208]....
        /*0d9c*/ 	.word	0x00006a70
        /*0da0*/ 	.word	0x00000009
        /*0da4*/ 	.word	0x00000000
        /*0da8*/ 	.short	0x010a
        /*0daa*/ 	.byte	0x3f
	.zero		1


	//   ....[209]....
        /*0dac*/ 	.word	0x00006ac0
        /*0db0*/ 	.word	0x00000006
        /*0db4*/ 	.word	0x00000000
        /*0db8*/ 	.short	0x010a
        /*0dba*/ 	.byte	0x3f
	.zero		1


	//   ....[210]....
        /*0dbc*/ 	.word	0x00006b10
        /*0dc0*/ 	.word	0x00000009
        /*0dc4*/ 	.word	0x00000000
        /*0dc8*/ 	.short	0x010a
        /*0dca*/ 	.byte	0x3f
	.zero		1


	//   ....[211]....
        /*0dcc*/ 	.word	0x00006b60
        /*0dd0*/ 	.word	0x00000006
        /*0dd4*/ 	.word	0x00000000
        /*0dd8*/ 	.short	0x010a
        /*0dda*/ 	.byte	0x3f
	.zero		1


	//   ....[212]....
        /*0ddc*/ 	.word	0x00006bb0
        /*0de0*/ 	.word	0x00000009
        /*0de4*/ 	.word	0x00000000
        /*0de8*/ 	.short	0x010a
        /*0dea*/ 	.byte	0x3f
	.zero		1


	//   ....[213]....
        /*0dec*/ 	.word	0x00006c00
        /*0df0*/ 	.word	0x00000006
        /*0df4*/ 	.word	0x00000000
        /*0df8*/ 	.short	0x010a
        /*0dfa*/ 	.byte	0x3f
	.zero		1


	//   ....[214]....
        /*0dfc*/ 	.word	0x00006c50
        /*0e00*/ 	.word	0x00000009
        /*0e04*/ 	.word	0x00000000
        /*0e08*/ 	.short	0x010a
        /*0e0a*/ 	.byte	0x3f
	.zero		1


	//   ....[215]....
        /*0e0c*/ 	.word	0x00006ca0
        /*0e10*/ 	.word	0x00000006
        /*0e14*/ 	.word	0x00000000
        /*0e18*/ 	.short	0x010a
        /*0e1a*/ 	.byte	0x3f
	.zero		1


	//   ....[216]....
        /*0e1c*/ 	.word	0x00006cf0
        /*0e20*/ 	.word	0x00000009
        /*0e24*/ 	.word	0x00000000
        /*0e28*/ 	.short	0x010a
        /*0e2a*/ 	.byte	0x3f
	.zero		1


	//   ....[217]....
        /*0e2c*/ 	.word	0x00006d40
        /*0e30*/ 	.word	0x00000006
        /*0e34*/ 	.word	0x00000000
        /*0e38*/ 	.short	0x010a
        /*0e3a*/ 	.byte	0x3f
	.zero		1


	//   ....[218]....
        /*0e3c*/ 	.word	0x00006d90
        /*0e40*/ 	.word	0x00000009
        /*0e44*/ 	.word	0x00000000
        /*0e48*/ 	.short	0x010a
        /*0e4a*/ 	.byte	0x3f
	.zero		1


	//   ....[219]....
        /*0e4c*/ 	.word	0x00006de0
        /*0e50*/ 	.word	0x00000006
        /*0e54*/ 	.word	0x00000000
        /*0e58*/ 	.short	0x010a
        /*0e5a*/ 	.byte	0x3f
	.zero		1


	//   ....[220]....
        /*0e5c*/ 	.word	0x00006e30
        /*0e60*/ 	.word	0x00000009
        /*0e64*/ 	.word	0x00000000
        /*0e68*/ 	.short	0x010a
        /*0e6a*/ 	.byte	0x3f
	.zero		1


	//   ....[221]....
        /*0e6c*/ 	.word	0x00006e80
        /*0e70*/ 	.word	0x00000006
        /*0e74*/ 	.word	0x00000000
        /*0e78*/ 	.short	0x010a
        /*0e7a*/ 	.byte	0x3f
	.zero		1


	//----- nvinfo : EIATTR_NUM_MBARRIERS
	.align		4
.L_35:
        /*0e7c*/ 	.byte	0x03, 0x38
        /*0e7e*/ 	.short	0x006a


	//----- nvinfo : EIATTR_EXIT_INSTR_OFFSETS
	.align		4
        /*0e80*/ 	.byte	0x04, 0x1c
        /*0e82*/ 	.short	(.L_37 - .L_36)


	//   ....[0]....
.L_36:
        /*0e84*/ 	.word	0x00001790


	//   ....[1]....
        /*0e88*/ 	.word	0x000017f0


	//   ....[2]....
        /*0e8c*/ 	.word	0x00003300


	//   ....[3]....
        /*0e90*/ 	.word	0x00003330


	//   ....[4]....
        /*0e94*/ 	.word	0x00005c90


	//----- nvinfo : EIATTR_MAX_THREADS
	.align		4
.L_37:
        /*0e98*/ 	.byte	0x04, 0x05
        /*0e9a*/ 	.short	(.L_39 - .L_38)
.L_38:
        /*0e9c*/ 	.word	0x00000180
        /*0ea0*/ 	.word	0x00000001
        /*0ea4*/ 	.word	0x00000001


	//----- nvinfo : EIATTR_CRS_STACK_SIZE
	.align		4
.L_39:
        /*0ea8*/ 	.byte	0x04, 0x1e
        /*0eaa*/ 	.short	(.L_41 - .L_40)
.L_40:
        /*0eac*/ 	.word	0x00000000


	//----- nvinfo : EIATTR_CBANK_PARAM_SIZE
	.align		4
.L_41:
        /*0eb0*/ 	.byte	0x03, 0x19
        /*0eb2*/ 	.short	0x0470


	//----- nvinfo : EIATTR_PARAM_CBANK
	.align		4
        /*0eb4*/ 	.byte	0x04, 0x0a
        /*0eb6*/ 	.short	(.L_43 - .L_42)
	.align		4
.L_42:
        /*0eb8*/ 	.word	index@(.nv.constant0._ZN7cutlass13device_kernelINS_4gemm6kernel13GemmUniversalIN4cute5tupleIJiiiiEEENS1_10collective13CollectiveMmaINS1_34MainloopSm90TmaGmmaWarpSpecializedILi50ENS5_IJNS4_1CILi1EEESB_SB_EEENS1_32KernelTmaWarpSpecializedPingpongEEENS5_IJNSA_ILi64EEENSA_ILi8EEENSA_ILi32EEEEEENS_10bfloat16_tENS5_IJlSB_lEEESJ_SK_NS4_8TiledMMAINS4_8MMA_AtomIJNS4_4SM904GMMA26MMA_64x8x16_F32BF16BF16_SSILNSO_5MajorE0ELSQ_0ELNSO_7ScaleInE1ELSR_1EEEEEENS4_6LayoutISC_NS5_IJNSA_ILi0EEESV_SV_EEEEENS5_IJNS4_10UnderscoreESY_SY_EEEEENS4_13SM90_TMA_LOADENS4_14ComposedLayoutINS4_7SwizzleILi2ELi4ELi3EEENS4_18smem_ptr_flag_bitsILi16EEENSU_INS5_IJSG_SH_EEENS5_IJSH_SB_EEEEEEEvNS4_8identityES11_S1A_vS1B_EENS_8epilogue10collective6detail29Sm90TmaWarpSpecializedAdapterINS1E_15DefaultEpilogueISJ_SK_SK_NS1D_6thread17LinearCombinationISJ_Li1EffLNS1I_9ScaleType4KindE0ELNS_15FloatRoundStyleE2ESJ_EENS1_15EpilogueDefaultEEEEEvvEEEEvNT_6ParamsE)
        /*0ebc*/ 	.short	0x0210
        /*0ebe*/ 	.short	0x0470


	//----- nvinfo : EIATTR_SW_WAR
	.align		4
.L_43:
        /*0ec0*/ 	.byte	0x04, 0x36
        /*0ec2*/ 	.short	(.L_45 - .L_44)
.L_44:
        /*0ec4*/ 	.word	0x00000008
.L_45:


//--------------------- .nv.callgraph             --------------------------
	.section	.nv.callgraph,"",@"SHT_CUDA_CALLGRAPH"
	.align	4
	.sectionentsize	8
	.align		4
        /*0000*/ 	.word	0x00000000
	.align		4
        /*0004*/ 	.word	0xffffffff
	.align		4
        /*0008*/ 	.word	index@(_ZN7cutlass13device_kernelINS_4gemm6kernel13GemmUniversalIN4cute5tupleIJiiiiEEENS1_10collective13CollectiveMmaINS1_34MainloopSm90TmaGmmaWarpSpecializedILi50ENS5_IJNS4_1CILi1EEESB_SB_EEENS1_32KernelTmaWarpSpecializedPingpongEEENS5_IJNSA_ILi64EEENSA_ILi8EEENSA_ILi32EEEEEENS_10bfloat16_tENS5_IJlSB_lEEESJ_SK_NS4_8TiledMMAINS4_8MMA_AtomIJNS4_4SM904GMMA26MMA_64x8x16_F32BF16BF16_SSILNSO_5MajorE0ELSQ_0ELNSO_7ScaleInE1ELSR_1EEEEEENS4_6LayoutISC_NS5_IJNSA_ILi0EEESV_SV_EEEEENS5_IJNS4_10UnderscoreESY_SY_EEEEENS4_13SM90_TMA_LOADENS4_14ComposedLayoutINS4_7SwizzleILi2ELi4ELi3EEENS4_18smem_ptr_flag_bitsILi16EEENSU_INS5_IJSG_SH_EEENS5_IJSH_SB_EEEEEEEvNS4_8identityES11_S1A_vS1B_EENS_8epilogue10collective6detail29Sm90TmaWarpSpecializedAdapterINS1E_15DefaultEpilogueISJ_SK_SK_NS1D_6thread17LinearCombinationISJ_Li1EffLNS1I_9ScaleType4KindE0ELNS_15FloatRoundStyleE2ESJ_EENS1_15EpilogueDefaultEEEEEvvEEEEvNT_6ParamsE)
	.align		4
        /*000c*/ 	.word	index@(__assertfail)
	.align		4
        /*0010*/ 	.word	0x00000000
	.align		4
        /*0014*/ 	.word	0xfffffffe
	.align		4
        /*0018*/ 	.word	0x00000000
	.align		4
        /*001c*/ 	.word	0xfffffffd
	.align		4
        /*0020*/ 	.word	0x00000000
	.align		4
        /*0024*/ 	.word	0xfffffffc


//--------------------- .nv.constant4             --------------------------
	.section	.nv.constant4,"a",@progbits
	.align	8
	.align		8
.nv.constant4:
        /*0000*/ 	.dword	__assertfail
	.align		8
        /*0008*/ 	.dword	__unnamed_1
	.align		8
        /*0010*/ 	.dword	_ZN39_INTERNAL_8cdc1ce5_4_k_cu_df4058bc_33774cuda3std3__45__cpo5beginE
	.align		8
        /*0018*/ 	.dword	_ZN39_INTERNAL_8cdc1ce5_4_k_cu_df4058bc_33774cuda3std3__45__cpo3endE
	.align		8
        /*0020*/ 	.dword	_ZN39_INTERNAL_8cdc1ce5_4_k_cu_df4058bc_33774cuda3std3__45__cpo6cbeginE
	.align		8
        /*0028*/ 	.dword	_ZN39_INTERNAL_8cdc1ce5_4_k_cu_df4058bc_33774cuda3std3__45__cpo4cendE
	.align		8
        /*0030*/ 	.dword	_ZN39_INTERNAL_8cdc1ce5_4_k_cu_df4058bc_33774cuda3std3__441_GLOBAL__N__8cdc1ce5_4_k_cu_df4058bc_33776ignoreE
	.align		8
        /*0038*/ 	.dword	_ZN39_INTERNAL_8cdc1ce5_4_k_cu_df4058bc_33774cuda3std3__419piecewise_constructE
	.align		8
        /*0040*/ 	.dword	_ZN39_INTERNAL_8cdc1ce5_4_k_cu_df4058bc_33774cuda3std3__48in_placeE
	.align		8
        /*0048*/ 	.dword	_ZN39_INTERNAL_8cdc1ce5_4_k_cu_df4058bc_33774cuda3std6ranges3__45__cpo4swapE
	.align		8
        /*0050*/ 	.dword	_ZN39_INTERNAL_8cdc1ce5_4_k_cu_df4058bc_33774cuda3std6ranges3__45__cpo9iter_moveE
	.align		8
        /*0058*/ 	.dword	_ZN39_INTERNAL_8cdc1ce5_4_k_cu_df4058bc_33774cute7productE
	.align		8
        /*0060*/ 	.dword	_ZN39_INTERNAL_8cdc1ce5_4_k_cu_df4058bc_33774cute1_E
	.align		8
        /*0068*/ 	.dword	$str$22
	.align		8
        /*0070*/ 	.dword	$str$23


//--------------------- .text._ZN7cutlass13device_kernelINS_4gemm6kernel13GemmUniversalIN4cute5tupleIJiiiiEEENS1_10collective13CollectiveMmaINS1_34MainloopSm90TmaGmmaWarpSpecializedILi50ENS5_IJNS4_1CILi1EEESB_SB_EEENS1_32KernelTmaWarpSpecializedPingpongEEENS5_IJNSA_ILi64EEENSA_ILi8EEENSA_ILi32EEEEEENS_10bfloat16_tENS5_IJlSB_lEEESJ_SK_NS4_8TiledMMAINS4_8MMA_AtomIJNS4_4SM904GMMA26MMA_64x8x16_F32BF16BF16_SSILNSO_5MajorE0ELSQ_0ELNSO_7ScaleInE1ELSR_1EEEEEENS4_6LayoutISC_NS5_IJNSA_ILi0EEESV_SV_EEEEENS5_IJNS4_10UnderscoreESY_SY_EEEEENS4_13SM90_TMA_LOADENS4_14ComposedLayoutINS4_7SwizzleILi2ELi4ELi3EEENS4_18smem_ptr_flag_bitsILi16EEENSU_INS5_IJSG_SH_EEENS5_IJSH_SB_EEEEEEEvNS4_8identityES11_S1A_vS1B_EENS_8epilogue10collective6detail29Sm90TmaWarpSpecializedAdapterINS1E_15DefaultEpilogueISJ_SK_SK_NS1D_6thread17LinearCombinationISJ_Li1EffLNS1I_9ScaleType4KindE0ELNS_15FloatRoundStyleE2ESJ_EENS1_15EpilogueDefaultEEEEEvvEEEEvNT_6ParamsE --------------------------
	.section	.text._ZN7cutlass13device_kernelINS_4gemm6kernel13GemmUniversalIN4cute5tupleIJiiiiEEENS1_10collective13CollectiveMmaINS1_34MainloopSm90TmaGmmaWarpSpecializedILi50ENS5_IJNS4_1CILi1EEESB_SB_EEENS1_32KernelTmaWarpSpecializedPingpongEEENS5_IJNSA_ILi64EEENSA_ILi8EEENSA_ILi32EEEEEENS_10bfloat16_tENS5_IJlSB_lEEESJ_SK_NS4_8TiledMMAINS4_8MMA_AtomIJNS4_4SM904GMMA26MMA_64x8x16_F32BF16BF16_SSILNSO_5MajorE0ELSQ_0ELNSO_7ScaleInE1ELSR_1EEEEEENS4_6LayoutISC_NS5_IJNSA_ILi0EEESV_SV_EEEEENS5_IJNS4_10UnderscoreESY_SY_EEEEENS4_13SM90_TMA_LOADENS4_14ComposedLayoutINS4_7SwizzleILi2ELi4ELi3EEENS4_18smem_ptr_flag_bitsILi16EEENSU_INS5_IJSG_SH_EEENS5_IJSH_SB_EEEEEEEvNS4_8identityES11_S1A_vS1B_EENS_8epilogue10collective6detail29Sm90TmaWarpSpecializedAdapterINS1E_15DefaultEpilogueISJ_SK_SK_NS1D_6thread17LinearCombinationISJ_Li1EffLNS1I_9ScaleType4KindE0ELNS_15FloatRoundStyleE2ESJ_EENS1_15EpilogueDefaultEEEEEvvEEEEvNT_6ParamsE,"ax",@progbits
	.align	128
.text._ZN7cutlass13device_kernelINS_4gemm6kernel13GemmUniversalIN4cute5tupleIJiiiiEEENS1_10collective13CollectiveMmaINS1_34MainloopSm90TmaGmmaWarpSpecializedILi50ENS5_IJNS4_1CILi1EEESB_SB_EEENS1_32KernelTmaWarpSpecializedPingpongEEENS5_IJNSA_ILi64EEENSA_ILi8EEENSA_ILi32EEEEEENS_10bfloat16_tENS5_IJlSB_lEEESJ_SK_NS4_8TiledMMAINS4_8MMA_AtomIJNS4_4SM904GMMA26MMA_64x8x16_F32BF16BF16_SSILNSO_5MajorE0ELSQ_0ELNSO_7ScaleInE1ELSR_1EEEEEENS4_6LayoutISC_NS5_IJNSA_ILi0EEESV_SV_EEEEENS5_IJNS4_10UnderscoreESY_SY_EEEEENS4_13SM90_TMA_LOADENS4_14ComposedLayoutINS4_7SwizzleILi2ELi4ELi3EEENS4_18smem_ptr_flag_bitsILi16EEENSU_INS5_IJSG_SH_EEENS5_IJSH_SB_EEEEEEEvNS4_8identityES11_S1A_vS1B_EENS_8epilogue10collective6detail29Sm90TmaWarpSpecializedAdapterINS1E_15DefaultEpilogueISJ_SK_SK_NS1D_6thread17LinearCombinationISJ_Li1EffLNS1I_9ScaleType4KindE0ELNS_15FloatRoundStyleE2ESJ_EENS1_15EpilogueDefaultEEEEEvvEEEEvNT_6ParamsE:
        .type           _ZN7cutlass13device_kernelINS_4gemm6kernel13GemmUniversalIN4cute5tupleIJiiiiEEENS1_10collective13CollectiveMmaINS1_34MainloopSm90TmaGmmaWarpSpecializedILi50ENS5_IJNS4_1CILi1EEESB_SB_EEENS1_32KernelTmaWarpSpecializedPingpongEEENS5_IJNSA_ILi64EEENSA_ILi8EEENSA_ILi32EEEEEENS_10bfloat16_tENS5_IJlSB_lEEESJ_SK_NS4_8TiledMMAINS4_8MMA_AtomIJNS4_4SM904GMMA26MMA_64x8x16_F32BF16BF16_SSILNSO_5MajorE0ELSQ_0ELNSO_7ScaleInE1ELSR_1EEEEEENS4_6LayoutISC_NS5_IJNSA_ILi0EEESV_SV_EEEEENS5_IJNS4_10UnderscoreESY_SY_EEEEENS4_13SM90_TMA_LOADENS4_14ComposedLayoutINS4_7SwizzleILi2ELi4ELi3EEENS4_18smem_ptr_flag_bitsILi16EEENSU_INS5_IJSG_SH_EEENS5_IJSH_SB_EEEEEEEvNS4_8identityES11_S1A_vS1B_EENS_8epilogue10collective6detail29Sm90TmaWarpSpecializedAdapterINS1E_15DefaultEpilogueISJ_SK_SK_NS1D_6thread17LinearCombinationISJ_Li1EffLNS1I_9ScaleType4KindE0ELNS_15FloatRoundStyleE2ESJ_EENS1_15EpilogueDefaultEEEEEvvEEEEvNT_6ParamsE,@function
        .size           _ZN7cutlass13device_kernelINS_4gemm6kernel13GemmUniversalIN4cute5tupleIJiiiiEEENS1_10collective13CollectiveMmaINS1_34MainloopSm90TmaGmmaWarpSpecializedILi50ENS5_IJNS4_1CILi1EEESB_SB_EEENS1_32KernelTmaWarpSpecializedPingpongEEENS5_IJNSA_ILi64EEENSA_ILi8EEENSA_ILi32EEEEEENS_10bfloat16_tENS5_IJlSB_lEEESJ_SK_NS4_8TiledMMAINS4_8MMA_AtomIJNS4_4SM904GMMA26MMA_64x8x16_F32BF16BF16_SSILNSO_5MajorE0ELSQ_0ELNSO_7ScaleInE1ELSR_1EEEEEENS4_6LayoutISC_NS5_IJNSA_ILi0EEESV_SV_EEEEENS5_IJNS4_10UnderscoreESY_SY_EEEEENS4_13SM90_TMA_LOADENS4_14ComposedLayoutINS4_7SwizzleILi2ELi4ELi3EEENS4_18smem_ptr_flag_bitsILi16EEENSU_INS5_IJSG_SH_EEENS5_IJSH_SB_EEEEEEEvNS4_8identityES11_S1A_vS1B_EENS_8epilogue10collective6detail29Sm90TmaWarpSpecializedAdapterINS1E_15DefaultEpilogueISJ_SK_SK_NS1D_6thread17LinearCombinationISJ_Li1EffLNS1I_9ScaleType4KindE0ELNS_15FloatRoundStyleE2ESJ_EENS1_15EpilogueDefaultEEEEEvvEEEEvNT_6ParamsE,(.L_x_170 - _ZN7cutlass13device_kernelINS_4gemm6kernel13GemmUniversalIN4cute5tupleIJiiiiEEENS1_10collective13CollectiveMmaINS1_34MainloopSm90TmaGmmaWarpSpecializedILi50ENS5_IJNS4_1CILi1EEESB_SB_EEENS1_32KernelTmaWarpSpecializedPingpongEEENS5_IJNSA_ILi64EEENSA_ILi8EEENSA_ILi32EEEEEENS_10bfloat16_tENS5_IJlSB_lEEESJ_SK_NS4_8TiledMMAINS4_8MMA_AtomIJNS4_4SM904GMMA26MMA_64x8x16_F32BF16BF16_SSILNSO_5MajorE0ELSQ_0ELNSO_7ScaleInE1ELSR_1EEEEEENS4_6LayoutISC_NS5_IJNSA_ILi0EEESV_SV_EEEEENS5_IJNS4_10UnderscoreESY_SY_EEEEENS4_13SM90_TMA_LOADENS4_14ComposedLayoutINS4_7SwizzleILi2ELi4ELi3EEENS4_18smem_ptr_flag_bitsILi16EEENSU_INS5_IJSG_SH_EEENS5_IJSH_SB_EEEEEEEvNS4_8identityES11_S1A_vS1B_EENS_8epilogue10collective6detail29Sm90TmaWarpSpecializedAdapterINS1E_15DefaultEpilogueISJ_SK_SK_NS1D_6thread17LinearCombinationISJ_Li1EffLNS1I_9ScaleType4KindE0ELNS_15FloatRoundStyleE2ESJ_EENS1_15EpilogueDefaultEEEEEvvEEEEvNT_6ParamsE)
        .other          _ZN7cutlass13device_kernelINS_4gemm6kernel13GemmUniversalIN4cute5tupleIJiiiiEEENS1_10collective13CollectiveMmaINS1_34MainloopSm90TmaGmmaWarpSpecializedILi50ENS5_IJNS4_1CILi1EEESB_SB_EEENS1_32KernelTmaWarpSpecializedPingpongEEENS5_IJNSA_ILi64EEENSA_ILi8EEENSA_ILi32EEEEEENS_10bfloat16_tENS5_IJlSB_lEEESJ_SK_NS4_8TiledMMAINS4_8MMA_AtomIJNS4_4SM904GMMA26MMA_64x8x16_F32BF16BF16_SSILNSO_5MajorE0ELSQ_0ELNSO_7ScaleInE1ELSR_1EEEEEENS4_6LayoutISC_NS5_IJNSA_ILi0EEESV_SV_EEEEENS5_IJNS4_10UnderscoreESY_SY_EEEEENS4_13SM90_TMA_LOADENS4_14ComposedLayoutINS4_7SwizzleILi2ELi4ELi3EEENS4_18smem_ptr_flag_bitsILi16EEENSU_INS5_IJSG_SH_EEENS5_IJSH_SB_EEEEEEEvNS4_8identityES11_S1A_vS1B_EENS_8epilogue10collective6detail29Sm90TmaWarpSpecializedAdapterINS1E_15DefaultEpilogueISJ_SK_SK_NS1D_6thread17LinearCombinationISJ_Li1EffLNS1I_9ScaleType4KindE0ELNS_15FloatRoundStyleE2ESJ_EENS1_15EpilogueDefaultEEEEEvvEEEEvNT_6ParamsE,@"STO_CUDA_ENTRY STV_DEFAULT"
_ZN7cutlass13device_kernelINS_4gemm6kernel13GemmUniversalIN4cute5tupleIJiiiiEEENS1_10collective13CollectiveMmaINS1_34MainloopSm90TmaGmmaWarpSpecializedILi50ENS5_IJNS4_1CILi1EEESB_SB_EEENS1_32KernelTmaWarpSpecializedPingpongEEENS5_IJNSA_ILi64EEENSA_ILi8EEENSA_ILi32EEEEEENS_10bfloat16_tENS5_IJlSB_lEEESJ_SK_NS4_8TiledMMAINS4_8MMA_AtomIJNS4_4SM904GMMA26MMA_64x8x16_F32BF16BF16_SSILNSO_5MajorE0ELSQ_0ELNSO_7ScaleInE1ELSR_1EEEEEENS4_6LayoutISC_NS5_IJNSA_ILi0EEESV_SV_EEEEENS5_IJNS4_10UnderscoreESY_SY_EEEEENS4_13SM90_TMA_LOADENS4_14ComposedLayoutINS4_7SwizzleILi2ELi4ELi3EEENS4_18smem_ptr_flag_bitsILi16EEENSU_INS5_IJSG_SH_EEENS5_IJSH_SB_EEEEEEEvNS4_8identityES11_S1A_vS1B_EENS_8epilogue10collective6detail29Sm90TmaWarpSpecializedAdapterINS1E_15DefaultEpilogueISJ_SK_SK_NS1D_6thread17LinearCombinationISJ_Li1EffLNS1I_9ScaleType4KindE0ELNS_15FloatRoundStyleE2ESJ_EENS1_15EpilogueDefaultEEEEEvvEEEEvNT_6ParamsE:
[----:B------:R-:W0:Y:S01]  /*0000*/  LDC R1, c[0x0][0x28] ;  /* 0x00000a00ff017b82 */ /* 0x000e220000000800 */
[----:B------:R-:W1:Y:S01]  /*0010*/  S2R R2, SR_TID.X ;  /* 0x0000000000027919 */ /* 0x000e620000002100 */
[----:B------:R-:W-:Y:S01]  /*0020*/  ELECT P0, URZ, PT ;  /* 0x00000000003f782f */ /* 0x000fe20003800000 */
[----:B------:R-:W-:Y:S01]  /*0030*/  BSSY B0, `(.L_x_0) ;  /* 0x000000f000007945 */ /* 0x000fe20003800000 */
[--C-:B-1----:R-:W-:Y:S02]  /*0040*/  SHF.R.U32.HI R0, RZ, 0x5, R2.reuse ;  /* 0x00000005ff007819 */ /* 0x102fe40000011602 */
[----:B------:R-:W-:-:S03]  /*0050*/  SHF.R.U32.HI R5, RZ, 0x7, R2 ;  /* 0x00000007ff057819 */ /* 0x000fc60000011602 */
[----:B------:R-:W1:Y:S04]  /*0060*/  SHFL.IDX PT, R3, R0, RZ, 0x1f ;  /* 0x00001fff00037589 */ /* 0x000e6800000e0000 */
[----:B------:R2:W3:Y:S01]  /*0070*/  SHFL.IDX PT, R6, R5, RZ, 0x1f ;  /* 0x00001fff05067589 */ /* 0x0004e200000e0000 */
[----:B-1----:R-:W-:-:S13]  /*0080*/  ISETP.NE.OR P0, PT, R3, RZ, !P0 ;  /* 0x000000ff0300720c */ /* 0x002fda0004705670 */
[----:B0-23--:R-:W-:Y:S05]  /*0090*/  @P0 BRA `(.L_x_1) ;  /* 0x0000000000200947 */ /* 0x00dfea0003800000 */
[----:B------:R-:W-:Y:S02]  /*00a0*/  ULDC.64 UR4, c[0x0][0x198] ;  /* 0x0000660000047ab9 */ /* 0x000fe40000000a00 */
[----:B------:R-:W-:Y:S02]  /*00b0*/  UIADD3 UR6, UP0, UR4, 0xf0, URZ ;  /* 0x000000f004067890 */ /* 0x000fe4000ff1e03f */
[----:B------:R-:W-:Y:S02]  /*00c0*/  UIADD3 UR4, UP1, UR4, 0x1f0, URZ ;  /* 0x000001f004047890 */ /* 0x000fe4000ff3e03f */
[----:B------:R-:W-:Y:S02]  /*00d0*/  UIADD3.X UR7, URZ, UR5, URZ, UP0, !UPT ;  /* 0x000000053f077290 */ /* 0x000fe400087fe43f */
[----:B------:R-:W-:-:S07]  /*00e0*/  UIADD3.X UR5, URZ, UR5, URZ, UP1, !UPT ;  /* 0x000000053f057290 */ /* 0x000fce0008ffe43f */
[----:B------:R0:W-:Y:S02]  /*00f0*/  UTMACCTL.PF [UR6] ;  /* 0x00000000060079b9 */ /* 0x0001e40008040000 */
[----:B------:R0:W-:Y:S02]  /*0100*/  UTMACCTL.PF [UR4] ;  /* 0x00000000040079b9 */ /* 0x0001e40008040000 */
[----:B0-----:R-:W-:Y:S01]  /*0110*/  NOP ;  /* 0x0000000000007918 */ /* 0x001fe20000000000 */
.L_x_1:
[----:B------:R-:W-:Y:S05]  /*0120*/  BSYNC B0 ;  /* 0x0000000000007941 */ /* 0x000fea0003800000 */
.L_x_0:
[----:B------:R-:W0:Y:S02]  /*0130*/  SHFL.IDX PT, R4, R0, RZ, 0x1f ;  /* 0x00001fff00047589 */ /* 0x000e2400000e0000 */
[----:B0-----:R-:W-:-:S13]  /*0140*/  ISETP.NE.AND P0, PT, R4, RZ, PT ;  /* 0x000000ff0400720c */ /* 0x001fda0003f05270 */
[----:B------:R-:W-:Y:S05]  /*0150*/  @P0 BRA `(.L_x_2) ;  /* 0x0000000400d40947 */ /* 0x000fea0003800000 */
[----:B------:R-:W-:Y:S01]  /*0160*/  ELECT P0, URZ, PT ;  /* 0x00000000003f782f */ /* 0x000fe20003800000 */
[----:B------:R-:W-:-:S12]  /*0170*/  BSSY B0, `(.L_x_2) ;  /* 0x0000073000007945 */ /* 0x000fd80003800000 */
[----:B------:R-:W-:Y:S05]  /*0180*/  @!P0 BRA `(.L_x_3) ;  /* 0x0000000400c48947 */ /* 0x000fea0003800000 */
[----:B------:R-:W0:Y:S01]  /*0190*/  S2UR UR8, SR_CgaCtaId ;  /* 0x00000000000879c3 */ /* 0x000e220000008800 */
[----:B------:R-:W-:Y:S01]  /*01a0*/  UMOV UR4, 0x400 ;  /* 0x0000040000047882 */ /* 0x000fe20000000000 */
[----:B------:R-:W-:Y:S01]  /*01b0*/  UMOV UR5, 0x1 ;  /* 0x0000000100057882 */ /* 0x000fe20000000000 */
[----:B------:R-:W-:Y:S02]  /*01c0*/  UMOV UR6, 0x80 ;  /* 0x0000008000067882 */ /* 0x000fe40000000000 */
[----:B------:R-:W-:-:S04]  /*01d0*/  UIADD3 UR6, -UR6, 0x100000, URZ ;  /* 0x0010000006067890 */ /* 0x000fc8000fffe13f */
[----:B------:R-:W-:Y:S02]  /*01e0*/  USHF.L.U32 UR7, UR6, 0xb, URZ ;  /* 0x0000000b06077899 */ /* 0x000fe4000800063f */
[----:B------:R-:W-:Y:S02]  /*01f0*/  USHF.L.U32 UR6, UR6, 0x1, URZ ;  /* 0x0000000106067899 */ /* 0x000fe4000800063f */
[----:B0-----:R-:W-:Y:S02]  /*0200*/  ULEA UR8, UR8, UR4, 0x18 ;  /* 0x0000000408087291 */ /* 0x001fe4000f8ec03f */
[----:B------:R-:W-:-:S04]  /*0210*/  UIADD3 UR4, -UR5, 0x100000, URZ ;  /* 0x0010000005047890 */ /* 0x000fc8000fffe13f */
[----:B------:R-:W-:Y:S02]  /*0220*/  USHF.L.U32 UR5, UR4, 0xb, URZ ;  /* 0x0000000b04057899 */ /* 0x000fe4000800063f */
[----:B------:R-:W-:Y:S01]  /*0230*/  USHF.L.U32 UR4, UR4, 0x1, URZ ;  /* 0x0000000104047899 */ /* 0x000fe2000800063f */
[----:B------:R-:W0:Y:S11]  /*0240*/  FENCE.VIEW.ASYNC.S ;  /* 0x00000000000073c6 */ /* 0x000e360000000000 */
[----:B0-----:R0:W1:Y:S01]  /*0250*/  SYNCS.EXCH.64 URZ, [UR8], UR4 ;  /* 0x00000004083f75b2 */ /* 0x0010620008000100 */
[----:B------:R0:W2:Y:S01]  /*0260*/  SYNCS.EXCH.64 URZ, [UR8+0x190], UR6 ;  /* 0x00019006083f75b2 */ /* 0x0000a20008000100 */
[----:B------:R0:W3:Y:S01]  /*0270*/  SYNCS.EXCH.64 URZ, [UR8+0x8], UR4 ;  /* 0x00000804083f75b2 */ /* 0x0000e20008000100 */
[----:B------:R0:W4:Y:S01]  /*0280*/  SYNCS.EXCH.64 URZ, [UR8+0x198], UR6 ;  /* 0x00019806083f75b2 */ /* 0x0001220008000100 */
[----:B------:R0:W0:Y:S01]  /*0290*/  SYNCS.EXCH.64 URZ, [UR8+0x10], UR4 ;  /* 0x00001004083f75b2 */ /* 0x0000220008000100 */
        /* <DEDUP_REMOVED lines=95> */
[----:B-1234-:R-:W-:Y:S01]  /*0890*/  NOP ;  /* 0x0000000000007918 */ /* 0x01efe20000000000 */
.L_x_3:
[----:B0-----:R-:W-:Y:S05]  /*08a0*/  BSYNC B0 ;  /* 0x0000000000007941 */ /* 0x001fea0003800000 */
.L_x_2:
[----:B------:R-:W0:Y:S01]  /*08b0*/  SHFL.IDX PT, R7, R0, RZ, 0x1f ;  /* 0x00001fff00077589 */ /* 0x000e2200000e0000 */
[----:B------:R-:W-:Y:S01]  /*08c0*/  ELECT P0, URZ, PT ;  /* 0x00000000003f782f */ /* 0x000fe20003800000 */
[----:B------:R-:W-:Y:S01]  /*08d0*/  NOP ;  /* 0x0000000000007918 */ /* 0x000fe20000000000 */
[----:B------:R-:W-:Y:S01]  /*08e0*/  ELECT P1, URZ, PT ;  /* 0x00000000003f782f */ /* 0x000fe20003820000 */
[----:B------:R-:W1:Y:S01]  /*08f0*/  SHFL.IDX PT, R4, R0, RZ, 0x1f ;  /* 0x00001fff00047589 */ /* 0x000e6200000e0000 */
[----:B------:R-:W-:Y:S01]  /*0900*/  UMOV UR4, 0x20 ;  /* 0x0000002000047882 */ /* 0x000fe20000000000 */
[----:B------:R-:W-:Y:S01]  /*0910*/  UMOV UR11, 0x80 ;  /* 0x00000080000b7882 */ /* 0x000fe20000000000 */
[----:B------:R-:W-:Y:S01]  /*0920*/  NOP ;  /* 0x0000000000007918 */ /* 0x000fe20000000000 */
[----:B------:R-:W2:Y:S01]  /*0930*/  SHFL.IDX PT, R5, R5, RZ, 0x1f ;  /* 0x00001fff05057589 */ /* 0x000ea200000e0000 */
[C---:B------:R-:W-:Y:S01]  /*0940*/  VIADD R37, R6.reuse, 0xffffffff ;  /* 0xffffffff06257836 */ /* 0x040fe20000000000 */
[----:B------:R-:W-:Y:S01]  /*0950*/  ULDC.64 UR36, c[0x0][0x208] ;  /* 0x0000820000247ab9 */ /* 0x000fe20000000a00 */
[----:B------:R-:W-:-:S03]  /*0960*/  ISETP.NE.AND P2, PT, R6, RZ, PT ;  /* 0x000000ff0600720c */ /* 0x000fc60003f45270 */
[----:B------:R-:W-:Y:S02]  /*0970*/  ISETP.GE.U32.AND P3, PT, R37, 0x2, PT ;  /* 0x000000022500780c */ /* 0x000fe40003f66070 */
[----:B0-----:R-:W-:Y:S02]  /*0980*/  ISETP.NE.OR P0, PT, R7, RZ, !P0 ;  /* 0x000000ff0700720c */ /* 0x001fe40004705670 */
[----:B-1----:R-:W-:Y:S02]  /*0990*/  ISETP.NE.OR P1, PT, R4, RZ, !P1 ;  /* 0x000000ff0400720c */ /* 0x002fe40004f25670 */
[----:B------:R-:W-:Y:S02]  /*09a0*/  SHF.R.S32.HI R4, RZ, 0x1f, R3 ;  /* 0x0000001fff047819 */ /* 0x000fe40000011403 */
[----:B--2---:R-:W-:Y:S02]  /*09b0*/  R2UR UR43, R5 ;  /* 0x00000000052b72ca */ /* 0x004fe400000e0000 */
[----:B------:R-:W-:-:S05]  /*09c0*/  LEA.HI R4, R4, R3, RZ, 0x2 ;  /* 0x0000000304047211 */ /* 0x000fca00078f10ff */
[----:B------:R-:W-:Y:S01]  /*09d0*/  VOTEU.ALL UP0, P0 ;  /* 0x00000000003f7886 */ /* 0x000fe20000000000 */
[----:B------:R-:W-:Y:S01]  /*09e0*/  LOP3.LUT R4, R4, 0xfffffffc, RZ, 0xc0, !PT ;  /* 0xfffffffc04047812 */ /* 0x000fe200078ec0ff */
[----:B------:R-:W-:-:S03]  /*09f0*/  VOTEU.ALL UP1, P1 ;  /* 0x00000000003f7886 */ /* 0x000fc60000820000 */
[----:B------:R-:W0:Y:S01]  /*0a00*/  @!UP0 S2UR UR7, SR_CgaCtaId ;  /* 0x00000000000789c3 */ /* 0x000e220000008800 */
[----:B------:R-:W-:Y:S01]  /*0a10*/  @!UP0 UMOV UR6, 0x400 ;  /* 0x0000040000068882 */ /* 0x000fe20000000000 */
[----:B------:R-:W-:-:S04]  /*0a20*/  @!UP0 UIADD3 UR4, -UR4, 0x100000, URZ ;  /* 0x0010000004048890 */ /* 0x000fc8000fffe13f */
[----:B------:R-:W-:Y:S02]  /*0a30*/  @!UP0 USHF.L.U32 UR5, UR4, 0xb, URZ ;  /* 0x0000000b04058899 */ /* 0x000fe4000800063f */
[----:B------:R-:W-:Y:S01]  /*0a40*/  @!UP0 USHF.L.U32 UR4, UR4, 0x1, URZ ;  /* 0x0000000104048899 */ /* 0x000fe2000800063f */
[----:B------:R-:W-:Y:S01]  /*0a50*/  IMAD.IADD R0, R3, 0x1, -R4 ;  /* 0x0000000103007824 */ /* 0x000fe200078e0a04 */
[----:B------:R-:W-:Y:S01]  /*0a60*/  @!UP1 UMOV UR9, 0x400 ;  /* 0x0000040000099882 */ /* 0x000fe20000000000 */
[----:B------:R-:W-:Y:S01]  /*0a70*/  VOTEU.ALL UP2, P1 ;  /* 0x00000000003f7886 */ /* 0x000fe20000840000 */
[----:B------:R-:W-:Y:S01]  /*0a80*/  VOTEU.ALL UP3, P1 ;  /* 0x00000000003f7886 */ /* 0x000fe20000860000 */
[----:B------:R-:W-:Y:S01]  /*0a90*/  VOTEU.ALL UP4, P1 ;  /* 0x00000000003f7886 */ /* 0x000fe20000880000 */
[----:B------:R-:W1:Y:S01]  /*0aa0*/  @!UP1 S2UR UR10, SR_CgaCtaId ;  /* 0x00000000000a99c3 */ /* 0x000e620000008800 */
[----:B------:R-:W-:Y:S01]  /*0ab0*/  VOTEU.ALL UP5, P1 ;  /* 0x00000000003f7886 */ /* 0x000fe200008a0000 */
[----:B------:R-:W-:-:S04]  /*0ac0*/  SHF.R.S32.HI R3, RZ, 0x1f, R2 ;  /* 0x0000001fff037819 */ /* 0x000fc80000011402 */
[----:B------:R-:W-:-:S04]  /*0ad0*/  LEA.HI R3, R3, R2, RZ, 0x7 ;  /* 0x0000000203037211 */ /* 0x000fc800078f38ff */
[----:B------:R-:W-:-:S05]  /*0ae0*/  LOP3.LUT R3, R3, 0xffffff80, RZ, 0xc0, !PT ;  /* 0xffffff8003037812 */ /* 0x000fca00078ec0ff */
[----:B------:R-:W-:Y:S01]  /*0af0*/  IMAD.IADD R3, R2, 0x1, -R3 ;  /* 0x0000000102037824 */ /* 0x000fe200078e0a03 */
[----:B0-----:R-:W-:Y:S02]  /*0b00*/  @!UP0 ULEA UR8, UR7, UR6, 0x18 ;  /* 0x0000000607088291 */ /* 0x001fe4000f8ec03f */
[----:B------:R-:W-:-:S04]  /*0b10*/  @!UP1 UIADD3 UR6, -UR11, 0x100000, URZ ;  /* 0x001000000b069890 */ /* 0x000fc8000fffe13f */
[----:B------:R-:W-:Y:S02]  /*0b20*/  @!UP1 USHF.L.U32 UR7, UR6, 0xb, URZ ;  /* 0x0000000b06079899 */ /* 0x000fe4000800063f */
[----:B------:R-:W-:Y:S01]  /*0b30*/  @!UP1 USHF.L.U32 UR6, UR6, 0x1, URZ ;  /* 0x0000000106069899 */ /* 0x000fe2000800063f */
[----:B------:R-:W-:Y:S01]  /*0b40*/  VOTEU.ALL UP0, P0 ;  /* 0x00000000003f7886 */ /* 0x000fe20000000000 */
[----:B-1----:R-:W-:Y:S01]  /*0b50*/  @!UP1 ULEA UR9, UR10, UR9, 0x18 ;  /* 0x000000090a099291 */ /* 0x002fe2000f8ec03f */
[----:B------:R-:W-:Y:S02]  /*0b60*/  VOTEU.ALL UP1, P0 ;  /* 0x00000000003f7886 */ /* 0x000fe40000020000 */
[----:B------:R-:W-:Y:S01]  /*0b70*/  ULDC.64 UR10, c[0x0][0x598] ;  /* 0x00016600000a7ab9 */ /* 0x000fe20000000a00 */
[----:B------:R-:W-:Y:S01]  /*0b80*/  ISETP.NE.AND P0, PT, R0, 0x3, PT ;  /* 0x000000030000780c */ /* 0x000fe20003f05270 */
[----:B------:R-:W0:Y:S02]  /*0b90*/  FENCE.VIEW.ASYNC.S ;  /* 0x00000000000073c6 */ /* 0x000e240000000000 */
[----:B0-----:R0:W1:Y:S01]  /*0ba0*/  @!UP0 SYNCS.EXCH.64 URZ, [UR8+0x350], UR4 ;  /* 0x00035004083f85b2 */ /* 0x0010620008000100 */
[----:B------:R-:W-:-:S02]  /*0bb0*/  ISETP.NE.U32.AND P1, PT, RZ, UR10, PT ;  /* 0x0000000aff007c0c */ /* 0x000fc4000bf25070 */
[----:B------:R-:W-:Y:S02]  /*0bc0*/  ISETP.EQ.OR P0, PT, R0, RZ, !P0 ;  /* 0x000000ff0000720c */ /* 0x000fe40004702670 */
[----:B------:R-:W-:Y:S02]  /*0bd0*/  ISETP.NE.AND.EX P1, PT, RZ, UR11, PT, P1 ;  /* 0x0000000bff007c0c */ /* 0x000fe4000bf25310 */
[----:B------:R-:W-:-:S04]  /*0be0*/  ISETP.EQ.AND P0, PT, R6, RZ, P0 ;  /* 0x000000ff0600720c */ /* 0x000fc80000702270 */
[----:B------:R-:W-:-:S04]  /*0bf0*/  SEL R18, RZ, 0x1, !P0 ;  /* 0x00000001ff127807 */ /* 0x000fc80004000000 */
[----:B------:R-:W-:Y:S01]  /*0c00*/  SEL R18, R18, 0x2, P3 ;  /* 0x0000000212127807 */ /* 0x000fe20001800000 */
[----:B------:R0:W1:Y:S01]  /*0c10*/  @!UP1 SYNCS.EXCH.64 URZ, [UR8+0x358], UR4 ;  /* 0x00035804083f95b2 */ /* 0x0000620008000100 */
[----:B------:R-:W-:Y:S01]  /*0c20*/  NOP ;  /* 0x0000000000007918 */ /* 0x000fe20000000000 */
[----:B------:R0:W1:Y:S01]  /*0c30*/  @!UP2 SYNCS.EXCH.64 URZ, [UR9+0x330], UR6 ;  /* 0x00033006093fa5b2 */ /* 0x0000620008000100 */
[----:B------:R0:W1:Y:S01]  /*0c40*/  @!UP3 SYNCS.EXCH.64 URZ, [UR9+0x338], UR6 ;  /* 0x00033806093fb5b2 */ /* 0x0000620008000100 */
[----:B------:R0:W1:Y:S01]  /*0c50*/  @!UP4 SYNCS.EXCH.64 URZ, [UR9+0x340], UR6 ;  /* 0x00034006093fc5b2 */ /* 0x0000620008000100 */
[----:B------:R0:W1:Y:S01]  /*0c60*/  @!UP5 SYNCS.EXCH.64 URZ, [UR9+0x348], UR6 ;  /* 0x00034806093fd5b2 */ /* 0x0000620008000100 */
[----:B------:R-:W-:Y:S01]  /*0c70*/  NOP ;  /* 0x0000000000007918 */ /* 0x000fe20000000000 */
[----:B-1----:R-:W-:Y:S06]  /*0c80*/  BAR.SYNC.DEFER_BLOCKING 0x0 ;  /* 0x0000000000007b1d */ /* 0x002fec0000010000 */
[----:B0-----:R-:W-:Y:S05]  /*0c90*/  @!P1 BRA `(.L_x_4) ;  /* 0x00000000001c9947 */ /* 0x001fea0003800000 */
[----:B------:R-:W0:Y:S02]  /*0ca0*/  LDC.64 R4, c[0x0][0x598] ;  /* 0x00016600ff047b82 */ /* 0x000e240000000a00 */
[----:B0-----:R-:W2:Y:S02]  /*0cb0*/  LDG.E.64 R4, desc[UR36][R4.64] ;  /* 0x0000002404047981 */ /* 0x001ea4000c1e1b00 */
[----:B--2---:R-:W-:-:S04]  /*0cc0*/  ISETP.NE.U32.AND P0, PT, R4, RZ, PT ;  /* 0x000000ff0400720c */ /* 0x004fc80003f05070 */
[----:B------:R-:W-:-:S13]  /*0cd0*/  ISETP.NE.AND.EX P0, PT, R5, RZ, PT, P0 ;  /* 0x000000ff0500720c */ /* 0x000fda0003f05300 */
[----:B------:R-:W-:Y:S05]  /*0ce0*/  @!P0 BRA `(.L_x_4) ;  /* 0x0000000000088947 */ /* 0x000fea0003800000 */
[----:B------:R1:W5:Y:S01]  /*0cf0*/  LD.E R26, desc[UR36][R4.64] ;  /* 0x00000024041a7980 */ /* 0x000362000c101900 */
[----:B------:R-:W-:Y:S05]  /*0d00*/  BRA `(.L_x_5) ;  /* 0x0000000000247947 */ /* 0x000fea0003800000 */
.L_x_4:
[----:B------:R-:W-:Y:S02]  /*0d10*/  ULDC.64 UR4, c[0x0][0x588] ;  /* 0x0001620000047ab9 */ /* 0x000fe40000000a00 */
[----:B------:R-:W-:-:S04]  /*0d20*/  ISETP.NE.U32.AND P0, PT, RZ, UR4, PT ;  /* 0x00000004ff007c0c */ /* 0x000fc8000bf05070 */
[----:B------:R-:W-:-:S13]  /*0d30*/  ISETP.NE.AND.EX P0, PT, RZ, UR5, PT, P0 ;  /* 0x00000005ff007c0c */ /* 0x000fda000bf05300 */
[----:B------:R-:W-:Y:S05]  /*0d40*/  @!P0 BRA `(.L_x_6) ;  /* 0x00000000000c8947 */ /* 0x000fea0003800000 */
[----:B------:R-:W0:Y:S02]  /*0d50*/  LDC.64 R26, c[0x0][0x588] ;  /* 0x00016200ff1a7b82 */ /* 0x000e240000000a00 */
[----:B0-----:R0:W5:Y:S01]  /*0d60*/  LDG.E R26, desc[UR36][R26.64] ;  /* 0x000000241a1a7981 */ /* 0x001162000c1e1900 */
[----:B------:R-:W-:Y:S05]  /*0d70*/  BRA `(.L_x_5) ;  /* 0x0000000000087947 */ /* 0x000fea0003800000 */
.L_x_6:
[----:B------:R-:W-:Y:S02]  /*0d80*/  ULDC UR4, c[0x0][0x580] ;  /* 0x0001600000047ab9 */ /* 0x000fe40000000800 */
[----:B------:R-:W-:-:S07]  /*0d90*/  IMAD.U32 R26, RZ, RZ, UR4 ;  /* 0x00000004ff1a7e24 */ /* 0x000fce000f8e00ff */
.L_x_5:
[----:B------:R-:W-:Y:S02]  /*0da0*/  ULDC.64 UR4, c[0x0][0x5a0] ;  /* 0x0001680000047ab9 */ /* 0x000fe40000000a00 */
[----:B------:R-:W-:-:S04]  /*0db0*/  ISETP.NE.U32.AND P0, PT, RZ, UR4, PT ;  /* 0x00000004ff007c0c */ /* 0x000fc8000bf05070 */
[----:B------:R-:W-:-:S13]  /*0dc0*/  ISETP.NE.AND.EX P0, PT, RZ, UR5, PT, P0 ;  /* 0x00000005ff007c0c */ /* 0x000fda000bf05300 */
[----:B------:R-:W-:Y:S05]  /*0dd0*/  @!P0 BRA `(.L_x_7) ;  /* 0x00000000001c8947 */ /* 0x000fea0003800000 */
[----:B-1----:R-:W1:Y:S02]  /*0de0*/  LDC.64 R4, c[0x0][0x5a0] ;  /* 0x00016800ff047b82 */ /* 0x002e640000000a00 */
[----:B-1----:R-:W2:Y:S02]  /*0df0*/  LDG.E.64 R4, desc[UR36][R4.64] ;  /* 0x0000002404047981 */ /* 0x002ea4000c1e1b00 */
[----:B--2---:R-:W-:-:S04]  /*0e00*/  ISETP.NE.U32.AND P0, PT, R4, RZ, PT ;  /* 0x000000ff0400720c */ /* 0x004fc80003f05070 */
[----:B------:R-:W-:-:S13]  /*0e10*/  ISETP.NE.AND.EX P0, PT, R5, RZ, PT, P0 ;  /* 0x000000ff0500720c */ /* 0x000fda0003f05300 */
[----:B------:R-:W-:Y:S05]  /*0e20*/  @!P0 BRA `(.L_x_7) ;  /* 0x0000000000088947 */ /* 0x000fea0003800000 */
[----:B------:R3:W5:Y:S01]  /*0e30*/  LD.E R28, desc[UR36][R4.64] ;  /* 0x00000024041c7980 */ /* 0x000762000c101900 */
[----:B------:R-:W-:Y:S05]  /*0e40*/  BRA `(.L_x_8) ;  /* 0x0000000000247947 */ /* 0x000fea0003800000 */
.L_x_7:
[----:B------:R-:W-:Y:S02]  /*0e50*/  ULDC.64 UR4, c[0x0][0x590] ;  /* 0x0001640000047ab9 */ /* 0x000fe40000000a00 */
[----:B------:R-:W-:-:S04]  /*0e60*/  ISETP.NE.U32.AND P0, PT, RZ, UR4, PT ;  /* 0x00000004ff007c0c */ /* 0x000fc8000bf05070 */
[----:B------:R-:W-:-:S13]  /*0e70*/  ISETP.NE.AND.EX P0, PT, RZ, UR5, PT, P0 ;  /* 0x00000005ff007c0c */ /* 0x000fda000bf05300 */
[----:B------:R-:W-:Y:S05]  /*0e80*/  @!P0 BRA `(.L_x_9) ;  /* 0x00000000000c8947 */ /* 0x000fea0003800000 */
[----:B------:R-:W2:Y:S02]  /*0e90*/  LDC.64 R28, c[0x0][0x590] ;  /* 0x00016400ff1c7b82 */ /* 0x000ea40000000a00 */
[----:B--2---:R2:W5:Y:S01]  /*0ea0*/  LDG.E R28, desc[UR36][R28.64] ;  /* 0x000000241c1c7981 */ /* 0x004562000c1e1900 */
[----:B------:R-:W-:Y:S05]  /*0eb0*/  BRA `(.L_x_8) ;  /* 0x0000000000087947 */ /* 0x000fea0003800000 */
.L_x_9:
[----:B------:R-:W-:Y:S02]  /*0ec0*/  ULDC UR4, c[0x0][0x584] ;  /* 0x0001610000047ab9 */ /* 0x000fe40000000800 */
[----:B------:R-:W-:-:S07]  /*0ed0*/  IMAD.U32 R28, RZ, RZ, UR4 ;  /* 0x00000004ff1c7e24 */ /* 0x000fce000f8e00ff */
.L_x_8:
[----:B------:R-:W4:Y:S01]  /*0ee0*/  LDC R23, c[0x0][0x65c] ;  /* 0x00019700ff177b82 */ /* 0x000f220000000800 */
[----:B------:R-:W0:Y:S01]  /*0ef0*/  S2R R14, SR_CTAID.Y ;  /* 0x00000000000e7919 */ /* 0x000e220000002600 */
[----:B------:R-:W-:Y:S01]  /*0f00*/  ULDC UR6, c[0x0][0x28c] ;  /* 0x0000a30000067ab9 */ /* 0x000fe20000000800 */
[----:B------:R-:W-:Y:S01]  /*0f10*/  ISETP.NE.AND P0, PT, R6, 0x2, PT ;  /* 0x000000020600780c */ /* 0x000fe20003f05270 */
[----:B------:R-:W-:Y:S01]  /*0f20*/  UIADD3 UR6, UR6, 0x1f, URZ ;  /* 0x0000001f06067890 */ /* 0x000fe2000fffe03f */
[----:B-1-3--:R-:W1:Y:S01]  /*0f30*/  S2R R4, SR_CTAID.X ;  /* 0x0000000000047919 */ /* 0x00ae620000002500 */
[----:B------:R-:W-:Y:S01]  /*0f40*/  UMOV UR38, URZ ;  /* 0x0000003f00267c82 */ /* 0x000fe20008000000 */
[----:B------:R-:W-:Y:S01]  /*0f50*/  UMOV UR39, URZ ;  /* 0x0000003f00277c82 */ /* 0x000fe20008000000 */
[----:B------:R-:W-:Y:S01]  /*0f60*/  USHF.R.S32.HI UR7, URZ, 0x1f, UR6 ;  /* 0x0000001f3f077899 */ /* 0x000fe20008011406 */
[----:B------:R-:W-:-:S03]  /*0f70*/  ULDC.64 UR8, c[0x0][0x650] ;  /* 0x0001940000087ab9 */ /* 0x000fc60000000a00 */
[----:B------:R-:W-:-:S04]  /*0f80*/  ULEA.HI UR7, UR7, UR6, URZ, 0x5 ;  /* 0x0000000607077291 */ /* 0x000fc8000f8f283f */
[----:B------:R-:W-:Y:S01]  /*0f90*/  USHF.R.S32.HI UR40, URZ, 0x5, UR7 ;  /* 0x000000053f287899 */ /* 0x000fe20008011407 */
[----:B----4-:R-:W-:-:S04]  /*0fa0*/  ISETP.NE.AND P1, PT, R23, 0x1, PT ;  /* 0x000000011700780c */ /* 0x010fc80003f25270 */
[----:B------:R-:W-:-:S09]  /*0fb0*/  P2R R5, PR, RZ, 0x2 ;  /* 0x00000002ff057803 */ /* 0x000fd20000000000 */
[----:B------:R-:W1:Y:S01]  /*0fc0*/  @P1 LDC R5, c[0x0][0x10] ;  /* 0x00000400ff051b82 */ /* 0x000e620000000800 */
[----:B0-----:R-:W-:Y:S02]  /*0fd0*/  @P1 IMAD.MOV.U32 R6, RZ, RZ, R14 ;  /* 0x000000ffff061224 */ /* 0x001fe400078e000e */
[----:B------:R-:W-:Y:S02]  /*0fe0*/  @P1 IMAD.MOV.U32 R7, RZ, RZ, RZ ;  /* 0x000000ffff071224 */ /* 0x000fe400078e00ff */
[----:B------:R-:W-:-:S03]  /*0ff0*/  @P1 IMAD.MOV.U32 R19, RZ, RZ, RZ ;  /* 0x000000ffff131224 */ /* 0x000fc600078e00ff */
[----:B------:R-:W0:Y:S01]  /*1000*/  @!P1 LDC R9, c[0x0][0xc] ;  /* 0x00000300ff099b82 */ /* 0x000e220000000800 */
[----:B------:R-:W-:Y:S01]  /*1010*/  ULDC UR4, c[0x0][0xc] ;  /* 0x0000030000047ab9 */ /* 0x000fe20000000800 */
[----:B------:R-:W-:Y:S02]  /*1020*/  ULDC UR5, c[0x0][0x10] ;  /* 0x0000040000057ab9 */ /* 0x000fe40000000800 */
[----:B------:R-:W-:-:S04]  /*1030*/  UIMAD.WIDE.U32 UR4, UR4, UR5, URZ ;  /* 0x00000005040472a5 */ /* 0x000fc8000f8e003f */
[----:B------:R-:W3:Y:S01]  /*1040*/  LDC R16, c[0x0][0x14] ;  /* 0x00000500ff107b82 */ /* 0x000ee20000000800 */
[----:B-1----:R-:W-:-:S04]  /*1050*/  @P1 IMAD.WIDE.U32 R6, R4, R5, R6 ;  /* 0x0000000504061225 */ /* 0x002fc800078e0006 */
[----:B------:R-:W-:Y:S02]  /*1060*/  IMAD.MOV.U32 R5, RZ, RZ, RZ ;  /* 0x000000ffff057224 */ /* 0x000fe400078e00ff */
[----:B------:R-:W-:Y:S02]  /*1070*/  @P1 IMAD.IADD R19, R7, 0x1, R19 ;  /* 0x0000000107131824 */ /* 0x000fe400078e0213 */
[----:B------:R-:W-:Y:S02]  /*1080*/  @P1 IMAD.MOV.U32 R22, RZ, RZ, R6 ;  /* 0x000000ffff161224 */ /* 0x000fe400078e0006 */
[----:B0-----:R-:W-:-:S04]  /*1090*/  @!P1 IMAD.WIDE.U32 R6, R9, R14, R4 ;  /* 0x0000000e09069225 */ /* 0x001fc800078e0004 */
[----:B------:R-:W-:Y:S02]  /*10a0*/  @!P1 IMAD.MOV.U32 R22, RZ, RZ, R6 ;  /* 0x000000ffff169224 */ /* 0x000fe400078e0006 */
[C---:B---3--:R-:W-:Y:S02]  /*10b0*/  IMAD R9, R16.reuse, UR5, RZ ;  /* 0x0000000510097c24 */ /* 0x048fe4000f8e02ff */
[----:B------:R-:W-:-:S04]  /*10c0*/  IMAD.WIDE.U32 R16, R16, UR4, RZ ;  /* 0x0000000410107c25 */ /* 0x000fc8000f8e00ff */
[----:B------:R-:W-:Y:S02]  /*10d0*/  @!P1 IMAD.MOV.U32 R19, RZ, RZ, R7 ;  /* 0x000000ffff139224 */ /* 0x000fe400078e0007 */
[----:B------:R-:W-:Y:S01]  /*10e0*/  IMAD.IADD R6, R17, 0x1, R9 ;  /* 0x0000000111067824 */ /* 0x000fe200078e0209 */
[----:B------:R-:W-:Y:S06]  /*10f0*/  @P0 BRA `(.L_x_10) ;  /* 0x0000000000200947 */ /* 0x000fec0003800000 */
[----:B------:R-:W-:Y:S01]  /*1100*/  UISETP.GE.U32.AND UP0, UPT, UR40, 0x32, UPT ;  /* 0x000000322800788c */ /* 0x000fe2000bf06070 */
[----:B------:R-:W-:Y:S01]  /*1110*/  IADD3 R22, P0, R22, R16, RZ ;  /* 0x0000001016167210 */ /* 0x000fe20007f1e0ff */
[----:B------:R-:W-:Y:S01]  /*1120*/  UIMAD.WIDE.U32 UR4, UR40, 0x51eb851f, URZ ;  /* 0x51eb851f280478a5 */ /* 0x000fe2000f8e003f */
[----:B------:R-:W-:-:S03]  /*1130*/  UMOV UR39, URZ ;  /* 0x0000003f00277c82 */ /* 0x000fc60008000000 */
[----:B------:R-:W-:Y:S01]  /*1140*/  USHF.R.U32.HI UR4, URZ, 0x4, UR5 ;  /* 0x000000043f047899 */ /* 0x000fe20008011605 */
[----:B------:R-:W-:-:S03]  /*1150*/  IMAD.X R19, R6, 0x1, R19, P0 ;  /* 0x0000000106137824 */ /* 0x000fc600000e0613 */
[----:B------:R-:W-:Y:S02]  /*1160*/  UIMAD UR38, UR4, -0x32, UR40 ;  /* 0xffffffce042678a4 */ /* 0x000fe4000f8e0228 */
[----:B------:R-:W-:-:S12]  /*1170*/  @UP0 ULOP3.LUT UR39, UR4, 0x1, URZ, 0xc0, !UPT ;  /* 0x0000000104270892 */ /* 0x000fd8000f8ec03f */
.L_x_10:
[----:B------:R-:W-:Y:S01]  /*1180*/  ISETP.GE.U32.AND P0, PT, R22, UR8, PT ;  /* 0x0000000816007c0c */ /* 0x000fe2000bf06070 */
[----:B------:R-:W-:Y:S01]  /*1190*/  IMAD.MOV.U32 R24, RZ, RZ, -0x1 ;  /* 0xffffffffff187424 */ /* 0x000fe200078e00ff */
[----:B------:R-:W-:Y:S01]  /*11a0*/  PRMT R7, RZ, 0x7610, R7 ;  /* 0x00007610ff077816 */ /* 0x000fe20000000007 */
[----:B------:R-:W-:Y:S01]  /*11b0*/  IMAD.MOV.U32 R25, RZ, RZ, -0x1 ;  /* 0xffffffffff197424 */ /* 0x000fe200078e00ff */
[----:B------:R-:W-:Y:S01]  /*11c0*/  ISETP.GE.U32.AND.EX P0, PT, R19, UR9, PT, P0 ;  /* 0x0000000913007c0c */ /* 0x000fe2000bf06100 */
[----:B------:R-:W-:-:S12]  /*11d0*/  IMAD.MOV.U32 R27, RZ, RZ, -0x1 ;  /* 0xffffffffff1b7424 */ /* 0x000fd800078e00ff */
[----:B------:R-:W-:Y:S05]  /*11e0*/  @P0 BRA `(.L_x_11) ;  /* 0x0000000400600947 */ /* 0x000fea0003800000 */
[----:B------:R-:W0:Y:S01]  /*11f0*/  LDC.64 R20, c[0x0][0x628] ;  /* 0x00018a00ff147b82 */ /* 0x000e220000000a00 */
[----:B------:R-:W-:Y:S02]  /*1200*/  IMAD.MOV.U32 R8, RZ, RZ, R22 ;  /* 0x000000ffff087224 */ /* 0x000fe400078e0016 */
[----:B------:R-:W-:-:S05]  /*1210*/  IMAD.MOV.U32 R9, RZ, RZ, R19 ;  /* 0x000000ffff097224 */ /* 0x000fca00078e0013 */
[----:B------:R-:W1:Y:S08]  /*1220*/  LDC R24, c[0x0][0x630] ;  /* 0x00018c00ff187b82 */ /* 0x000e700000000800 */
[----:B------:R-:W3:Y:S01]  /*1230*/  LDC.64 R30, c[0x0][0x620] ;  /* 0x00018800ff1e7b82 */ /* 0x000ee20000000a00 */
[----:B0-----:R-:W-:-:S04]  /*1240*/  ISETP.NE.U32.AND P0, PT, R20, RZ, PT ;  /* 0x000000ff1400720c */ /* 0x001fc80003f05070 */
[----:B------:R-:W-:-:S13]  /*1250*/  ISETP.NE.AND.EX P0, PT, R21, RZ, PT, P0 ;  /* 0x000000ff1500720c */ /* 0x000fda0003f05300 */
[----:B-1-3--:R-:W-:Y:S05]  /*1260*/  @!P0 BRA `(.L_x_12) ;  /* 0x0000000000288947 */ /* 0x00afea0003800000 */
[----:B------:R-:W0:Y:S02]  /*1270*/  LDC R7, c[0x0][0x634] ;  /* 0x00018d00ff077b82 */ /* 0x000e240000000800 */
[----:B0-----:R-:W-:-:S05]  /*1280*/  IADD3 R7, P0, R22, R7, RZ ;  /* 0x0000000716077210 */ /* 0x001fca0007f1e0ff */
[----:B------:R-:W-:-:S04]  /*1290*/  IMAD.X R15, RZ, RZ, R19, P0 ;  /* 0x000000ffff0f7224 */ /* 0x000fc800000e0613 */
[----:B------:R-:W-:-:S04]  /*12a0*/  IMAD.WIDE.U32 R8, R15, R20, RZ ;  /* 0x000000140f087225 */ /* 0x000fc800078e00ff */
[----:B------:R-:W-:-:S04]  /*12b0*/  IMAD.WIDE.U32 R10, P0, R7, R21, R8 ;  /* 0x00000015070a7225 */ /* 0x000fc80007800008 */
[----:B------:R-:W-:-:S04]  /*12c0*/  IMAD.WIDE.U32 R8, R7, R20, RZ ;  /* 0x0000001407087225 */ /* 0x000fc800078e00ff */
[----:B------:R-:W-:Y:S01]  /*12d0*/  IMAD.X R13, RZ, RZ, RZ, P0 ;  /* 0x000000ffff0d7224 */ /* 0x000fe200000e06ff */
[----:B------:R-:W-:Y:S01]  /*12e0*/  IADD3 RZ, P0, R9, R10, RZ ;  /* 0x0000000a09ff7210 */ /* 0x000fe20007f1e0ff */
[----:B------:R-:W-:-:S04]  /*12f0*/  IMAD.MOV.U32 R12, RZ, RZ, R11 ;  /* 0x000000ffff0c7224 */ /* 0x000fc800078e000b */
[----:B------:R-:W-:-:S08]  /*1300*/  IMAD.WIDE.U32.X R8, R15, R21, R12, P0 ;  /* 0x000000150f087225 */ /* 0x000fd000000e040c */
.L_x_12:
[-CC-:B------:R-:W-:Y:S01]  /*1310*/  SHF.R.U64 R35, R8, R24.reuse, R9.reuse ;  /* 0x0000001808237219 */ /* 0x180fe20000001209 */
[----:B------:R-:W0:Y:S01]  /*1320*/  LDC R12, c[0x0][0x618] ;  /* 0x00018600ff0c7b82 */ /* 0x000e220000000800 */
[----:B------:R-:W-:Y:S01]  /*1330*/  SHF.R.U32.HI R7, RZ, R24, R9 ;  /* 0x00000018ff077219 */ /* 0x000fe20000011609 */
[----:B------:R-:W-:Y:S01]  /*1340*/  ULDC UR4, c[0x0][0x150] ;  /* 0x0000540000047ab9 */ /* 0x000fe20000000800 */
[----:B------:R-:W-:Y:S01]  /*1350*/  IADD3 R11, P0, RZ, -R35, RZ ;  /* 0x80000023ff0b7210 */ /* 0x000fe20007f1e0ff */
[----:B------:R-:W-:Y:S01]  /*1360*/  IMAD.MOV.U32 R8, RZ, RZ, R22 ;  /* 0x000000ffff087224 */ /* 0x000fe200078e0016 */
[----:B------:R-:W-:Y:S01]  /*1370*/  I2FP.F32.U32 R5, R4 ;  /* 0x0000000400057245 */ /* 0x000fe20000201000 */
[----:B------:R-:W-:Y:S02]  /*1380*/  IMAD.MOV.U32 R9, RZ, RZ, R19 ;  /* 0x000000ffff097224 */ /* 0x000fe400078e0013 */
[----:B------:R-:W1:Y:S01]  /*1390*/  LDC.64 R32, c[0x0][0x640] ;  /* 0x00019000ff207b82 */ /* 0x000e620000000a00 */
[----:B------:R-:W-:-:S02]  /*13a0*/  IMAD.X R13, RZ, RZ, ~R7, P0 ;  /* 0x000000ffff0d7224 */ /* 0x000fc400000e0e07 */
[----:B------:R-:W-:Y:S01]  /*13b0*/  FMUL R5, R5, UR4 ;  /* 0x0000000405057c20 */ /* 0x000fe20008400000 */
[----:B------:R-:W-:Y:S01]  /*13c0*/  IMAD.WIDE.U32 R8, R11, R30, R8 ;  /* 0x0000001e0b087225 */ /* 0x000fe200078e0008 */
[----:B------:R-:W-:-:S03]  /*13d0*/  ULDC UR4, c[0x0][0x154] ;  /* 0x0000550000047ab9 */ /* 0x000fc60000000800 */
[----:B------:R-:W-:Y:S01]  /*13e0*/  IMAD R10, R13, R30, RZ ;  /* 0x0000001e0d0a7224 */ /* 0x000fe200078e02ff */
[----:B------:R-:W3:Y:S01]  /*13f0*/  LDC R24, c[0x0][0x608] ;  /* 0x00018200ff187b82 */ /* 0x000ee20000000800 */
[----:B------:R-:W4:Y:S02]  /*1400*/  F2I.U32.TRUNC.NTZ R5, R5 ;  /* 0x0000000500057305 */ /* 0x000f24000020f000 */
[----:B------:R-:W-:-:S04]  /*1410*/  IMAD R11, R11, R31, R10 ;  /* 0x0000001f0b0b7224 */ /* 0x000fc800078e020a */
[----:B------:R-:W-:Y:S01]  /*1420*/  IMAD.IADD R9, R9, 0x1, R11 ;  /* 0x0000000109097824 */ /* 0x000fe200078e020b */
[----:B------:R-:W2:Y:S01]  /*1430*/  LDC R7, c[0x0][0x144] ;  /* 0x00005100ff077b82 */ /* 0x000ea20000000800 */
[----:B------:R-:W-:-:S03]  /*1440*/  IMAD.MOV.U32 R11, RZ, RZ, -0x1 ;  /* 0xffffffffff0b7424 */ /* 0x000fc600078e00ff */
[----:B0-----:R-:W-:Y:S02]  /*1450*/  SHF.R.U64 R20, R8, R12, R9 ;  /* 0x0000000c08147219 */ /* 0x001fe40000001209 */
[----:B------:R-:W-:Y:S02]  /*1460*/  I2FP.F32.U32 R8, R14 ;  /* 0x0000000e00087245 */ /* 0x000fe40000201000 */
[----:B------:R-:W0:Y:S01]  /*1470*/  LDC R30, c[0x0][0x658] ;  /* 0x00019600ff1e7b82 */ /* 0x000e220000000800 */
[----:B-1----:R-:W-:Y:S01]  /*1480*/  ISETP.NE.U32.AND P0, PT, R32, RZ, PT ;  /* 0x000000ff2000720c */ /* 0x002fe20003f05070 */
[----:B----4-:R-:W-:Y:S02]  /*1490*/  IMAD.MOV R10, RZ, RZ, -R5 ;  /* 0x000000ffff0a7224 */ /* 0x010fe400078e0a05 */
[----:B------:R-:W-:Y:S01]  /*14a0*/  FMUL R8, R8, UR4 ;  /* 0x0000000408087c20 */ /* 0x000fe20008400000 */
[----:B------:R-:W-:Y:S01]  /*14b0*/  SHF.R.U32.HI R5, RZ, R12, R9 ;  /* 0x0000000cff057219 */ /* 0x000fe20000011609 */
[----:B------:R-:W-:Y:S01]  /*14c0*/  IMAD.MOV.U32 R9, RZ, RZ, 0x1 ;  /* 0x00000001ff097424 */ /* 0x000fe200078e00ff */
[----:B------:R-:W-:Y:S01]  /*14d0*/  ISETP.NE.AND.EX P0, PT, R33, RZ, PT, P0 ;  /* 0x000000ff2100720c */ /* 0x000fe20003f05300 */
[----:B------:R1:W4:Y:S01]  /*14e0*/  F2I.U32.TRUNC.NTZ R15, R8 ;  /* 0x00000008000f7305 */ /* 0x000322000020f000 */
[----:B------:R-:W1:Y:S01]  /*14f0*/  LDC R21, c[0x0][0x148] ;  /* 0x00005200ff157b82 */ /* 0x000e620000000800 */
[----:B---3--:R-:W-:-:S02]  /*1500*/  SHF.R.U64 R36, R20, R24, R5 ;  /* 0x0000001814247219 */ /* 0x008fc40000001205 */
[----:B------:R-:W-:-:S05]  /*1510*/  SHF.R.U32.HI R5, RZ, R24, R5 ;  /* 0x00000018ff057219 */ /* 0x000fca0000011605 */
[----:B------:R-:W3:Y:S01]  /*1520*/  LDC R27, c[0x0][0x600] ;  /* 0x00018000ff1b7b82 */ /* 0x000ee20000000800 */
[----:B--2---:R-:W-:-:S07]  /*1530*/  IMAD R7, R7, R10, R4 ;  /* 0x0000000a07077224 */ /* 0x004fce00078e0204 */
[----:B------:R-:W2:Y:S01]  /*1540*/  LDC R29, c[0x0][0x648] ;  /* 0x00019200ff1d7b82 */ /* 0x000ea20000000800 */
[-C--:B0-----:R-:W-:Y:S02]  /*1550*/  SHF.L.U32 R4, R11, R30.reuse, RZ ;  /* 0x0000001e0b047219 */ /* 0x081fe400000006ff */
[--C-:B------:R-:W-:Y:S02]  /*1560*/  SHF.R.U64 R24, R36, R30, R5.reuse ;  /* 0x0000001e24187219 */ /* 0x100fe40000001205 */
[----:B------:R-:W-:Y:S02]  /*1570*/  LOP3.LUT R13, RZ, R4, RZ, 0x33, !PT ;  /* 0x00000004ff0d7212 */ /* 0x000fe400078e33ff */
[-C--:B------:R-:W-:Y:S01]  /*1580*/  SHF.R.U32.HI R5, RZ, R30.reuse, R5 ;  /* 0x0000001eff057219 */ /* 0x080fe20000011605 */
[----:B------:R-:W0:Y:S01]  /*1590*/  LDC R31, c[0x0][0x638] ;  /* 0x00018e00ff1f7b82 */ /* 0x000e220000000800 */
[----:B------:R-:W-:Y:S01]  /*15a0*/  SHF.L.U32 R12, R9, R30, RZ ;  /* 0x0000001e090c7219 */ /* 0x000fe200000006ff */
[----:B------:R-:W-:-:S06]  /*15b0*/  IMAD.MOV.U32 R4, RZ, RZ, R24 ;  /* 0x000000ffff047224 */ /* 0x000fcc00078e0018 */
[----:B------:R-:W0:Y:S01]  /*15c0*/  LDC R34, c[0x0][0x610] ;  /* 0x00018400ff227b82 */ /* 0x000e220000000800 */
[----:B-1--4-:R-:W-:Y:S05]  /*15d0*/  @!P0 BRA `(.L_x_13) ;  /* 0x0000000000288947 */ /* 0x012fea0003800000 */
[----:B------:R-:W1:Y:S02]  /*15e0*/  LDC R11, c[0x0][0x64c] ;  /* 0x00019300ff0b7b82 */ /* 0x000e640000000800 */
[----:B-1----:R-:W-:-:S05]  /*15f0*/  IADD3 R11, P0, R24, R11, RZ ;  /* 0x0000000b180b7210 */ /* 0x002fca0007f1e0ff */
        /* <DEDUP_REMOVED lines=8> */
.L_x_13:
[----:B--2---:R-:W-:Y:S01]  /*1680*/  SHF.R.U64 R4, R4, R29, R5 ;  /* 0x0000001d04047219 */ /* 0x004fe20000001205 */
[----:B---3--:R-:W-:Y:S01]  /*1690*/  VIADD R5, R27, 0xffffffff ;  /* 0xffffffff1b057836 */ /* 0x008fe20000000000 */
[----:B------:R-:W-:Y:S01]  /*16a0*/  LOP3.LUT R13, R36, R13, RZ, 0xc0, !PT ;  /* 0x0000000d240d7212 */ /* 0x000fe200078ec0ff */
[----:B------:R-:W-:Y:S02]  /*16b0*/  IMAD.MOV R15, RZ, RZ, -R15 ;  /* 0x000000ffff0f7224 */ /* 0x000fe400078e0a0f */
[----:B------:R-:W-:Y:S01]  /*16c0*/  IMAD.MOV R8, RZ, RZ, -R4 ;  /* 0x000000ffff087224 */ /* 0x000fe200078e0a04 */
[----:B------:R-:W-:Y:S01]  /*16d0*/  LOP3.LUT R5, R20, R5, RZ, 0xc0, !PT ;  /* 0x0000000514057212 */ /* 0x000fe200078ec0ff */
[----:B------:R-:W-:Y:S02]  /*16e0*/  IMAD R12, R12, R4, R13 ;  /* 0x000000040c0c7224 */ /* 0x000fe400078e020d */
[----:B------:R-:W-:Y:S02]  /*16f0*/  @P1 IMAD R7, R21, R15, R14 ;  /* 0x0000000f15071224 */ /* 0x000fe400078e020e */
[----:B0-----:R-:W-:-:S02]  /*1700*/  IMAD R4, R8, R31, R24 ;  /* 0x0000001f08047224 */ /* 0x001fc400078e0218 */
[----:B------:R-:W-:Y:S02]  /*1710*/  IMAD R24, R12, R34, R7 ;  /* 0x000000220c187224 */ /* 0x000fe400078e0207 */
[----:B------:R-:W-:Y:S02]  /*1720*/  IMAD R5, R4, R27, R5 ;  /* 0x0000001b04057224 */ /* 0x000fe400078e0205 */
[----:B------:R-:W-:Y:S02]  /*1730*/  IMAD.MOV.U32 R7, RZ, RZ, 0x1 ;  /* 0x00000001ff077424 */ /* 0x000fe400078e00ff */
[----:B------:R-:W-:Y:S01]  /*1740*/  IMAD.MOV.U32 R27, RZ, RZ, R35 ;  /* 0x000000ffff1b7224 */ /* 0x000fe200078e0023 */
[----:B------:R-:W-:Y:S02]  /*1750*/  SEL R25, R5, R24, !P1 ;  /* 0x0000001805197207 */ /* 0x000fe40004800000 */
[----:B------:R-:W-:-:S07]  /*1760*/  SEL R24, R24, R5, !P1 ;  /* 0x0000000518187207 */ /* 0x000fce0004800000 */
.L_x_11:
[----:B------:R-:W-:Y:S05]  /*1770*/  @!P2 BRA `(.L_x_14) ;  /* 0x0000001800e4a947 */ /* 0x000fea0003800000 */
[----:B------:R-:W-:-:S13]  /*1780*/  ISETP.GT.U32.AND P0, PT, R37, 0x1, PT ;  /* 0x000000012500780c */ /* 0x000fda0003f04070 */
[----:B------:R-:W-:Y:S05]  /*1790*/  @P0 EXIT ;  /* 0x000000000000094d */ /* 0x000fea0003800000 */
.L_x_15:
[----:B------:R-:W-:-:S08]  /*17a0*/  NOP ;  /* 0x0000000000007918 */ /* 0x000fd00000000000 */
[----:B------:R-:W0:Y:S02]  /*17b0*/  USETMAXREG.TRY_ALLOC.CTAPOOL UP0, 0xe8 ;  /* 0x000000e8000079c8 */ /* 0x000e240008000600 */
[----:B0-----:R-:W-:-:S13]  /*17c0*/  PLOP3.LUT P0, PT, PT, PT, UP0, 0x80, 0x0 ;  /* 0x000000000000781c */ /* 0x001fda0003f0f008 */
[----:B------:R-:W-:Y:S05]  /*17d0*/  @!P0 BRA `(.L_x_15) ;  /* 0xfffffffc00f08947 */ /* 0x000fea000383ffff */
[----:B------:R-:W-:-:S13]  /*17e0*/  LOP3.LUT P0, RZ, R7, 0xff, RZ, 0xc0, !PT ;  /* 0x000000ff07ff7812 */ /* 0x000fda000780c0ff */
[----:B------:R-:W-:Y:S05]  /*17f0*/  @!P0 EXIT ;  /* 0x000000000000894d */ /* 0x000fea0003800000 */
[----:B------:R-:W0:Y:S01]  /*1800*/  S2UR UR4, SR_CgaCtaId ;  /* 0x00000000000479c3 */ /* 0x000e220000008800 */
[----:B------:R-:W-:Y:S01]  /*1810*/  SHF.R.S32.HI R0, RZ, 0x1f, R3 ;  /* 0x0000001fff007819 */ /* 0x000fe20000011403 */
[----:B------:R-:W-:Y:S01]  /*1820*/  UMOV UR41, 0x400 ;  /* 0x0000040000297882 */ /* 0x000fe20000000000 */
[----:B------:R-:W-:Y:S01]  /*1830*/  UISETP.LT.AND UP0, UPT, UR40, 0x1, UPT ;  /* 0x000000012800788c */ /* 0x000fe2000bf01270 */
[----:B------:R-:W-:Y:S01]  /*1840*/  IMAD.MOV.U32 R4, RZ, RZ, 0x1 ;  /* 0x00000001ff047424 */ /* 0x000fe200078e00ff */
[CC--:B------:R-:W-:Y:S01]  /*1850*/  LEA.HI R2, R0.reuse, R3.reuse, RZ, 0x2 ;  /* 0x0000000300027211 */ /* 0x0c0fe200078f10ff */
[----:B------:R-:W-:Y:S01]  /*1860*/  UIADD3 UR5, UR43, -0x1, URZ ;  /* 0xffffffff2b057890 */ /* 0x000fe2000fffe03f */
[----:B------:R-:W-:Y:S01]  /*1870*/  LEA.HI R0, R0, R3, RZ, 0x5 ;  /* 0x0000000300007211 */ /* 0x000fe200078f28ff */
[----:B--2---:R-:W1:Y:S01]  /*1880*/  LDC R29, c[0x0][0x658] ;  /* 0x00019600ff1d7b82 */ /* 0x004e620000000800 */
[--C-:B------:R-:W-:Y:S01]  /*1890*/  SHF.R.S32.HI R30, RZ, 0x2, R2.reuse ;  /* 0x00000002ff1e7819 */ /* 0x100fe20000011402 */
[----:B------:R-:W-:Y:S01]  /*18a0*/  USEL UR42, UR40, 0x1, UP0 ;  /* 0x00000001282a7887 */ /* 0x000fe20008000000 */
[----:B------:R-:W-:Y:S01]  /*18b0*/  SHF.R.S32.HI R5, RZ, 0x1f, R2 ;  /* 0x0000001fff057819 */ /* 0x000fe20000011402 */
[----:B------:R-:W-:Y:S01]  /*18c0*/  UISETP.NE.AND UP0, UPT, UR5, URZ, UPT ;  /* 0x0000003f0500728c */ /* 0x000fe2000bf05270 */
[----:B------:R-:W-:Y:S01]  /*18d0*/  LOP3.LUT R2, R2, 0xfffffffc, RZ, 0xc0, !PT ;  /* 0xfffffffc02027812 */ /* 0x000fe200078ec0ff */
[----:B------:R-:W-:Y:S01]  /*18e0*/  ULDC UR8, c[0x0][0x284] ;  /* 0x0000a10000087ab9 */ /* 0x000fe20000000800 */
[----:B------:R-:W-:Y:S01]  /*18f0*/  LEA.HI R5, R5, R30, RZ, 0x3 ;  /* 0x0000001e05057211 */ /* 0x000fe200078f18ff */
[----:B------:R-:W2:Y:S01]  /*1900*/  LDC.64 R8, c[0x0][0x5c8] ;  /* 0x00017200ff087b82 */ /* 0x000ea20000000a00 */
[----:B------:R-:W-:Y:S01]  /*1910*/  USEL UR7, URZ, 0x1, UP0 ;  /* 0x000000013f077887 */ /* 0x000fe20008000000 */
[----:B------:R-:W-:Y:S01]  /*1920*/  IMAD.IADD R2, R3, 0x1, -R2 ;  /* 0x0000000103027824 */ /* 0x000fe200078e0a02 */
[----:B------:R-:W-:Y:S01]  /*1930*/  LOP3.LUT R5, R5, 0xfffffff8, RZ, 0xc0, !PT ;  /* 0xfffffff805057812 */ /* 0x000fe200078ec0ff */
[----:B------:R-:W-:Y:S01]  /*1940*/  USHF.L.U32 UR47, UR40, 0x1, URZ ;  /* 0x00000001282f7899 */ /* 0x000fe2000800063f */
[----:B------:R-:W-:Y:S01]  /*1950*/  SHF.R.S32.HI R3, RZ, 0x5, R0 ;  /* 0x00000005ff037819 */ /* 0x000fe20000011400 */
[----:B------:R-:W-:Y:S01]  /*1960*/  IMAD.MOV.U32 R0, RZ, RZ, -0x1 ;  /* 0xffffffffff007424 */ /* 0x000fe200078e00ff */
[----:B------:R-:W-:Y:S01]  /*1970*/  SHF.L.U64.HI R40, R16, 0x1, R6 ;  /* 0x0000000110287819 */ /* 0x000fe20000010206 */
[----:B------:R-:W3:Y:S01]  /*1980*/  LDC R41, c[0x0][0x288] ;  /* 0x0000a200ff297b82 */ /* 0x000ee20000000800 */
[----:B0-----:R-:W-:Y:S01]  /*1990*/  ULEA UR41, UR4, UR41, 0x18 ;  /* 0x0000002904297291 */ /* 0x001fe2000f8ec03f */
[----:B------:R-:W-:Y:S01]  /*19a0*/  IMAD.IADD R30, R30, 0x1, -R5 ;  /* 0x000000011e1e7824 */ /* 0x000fe200078e0a05 */
[----:B------:R-:W-:Y:S01]  /*19b0*/  USHF.L.U32 UR4, UR5, 0x3, URZ ;  /* 0x0000000305047899 */ /* 0x000fe2000800063f */
[----:B------:R-:W-:Y:S01]  /*19c0*/  IMAD.SHL.U32 R36, R2, 0x2, RZ ;  /* 0x0000000202247824 */ /* 0x000fe200078e00ff */
[----:B------:R-:W-:Y:S01]  /*19d0*/  UIADD3 UR5, UR41, 0x32400, URZ ;  /* 0x0003240029057890 */ /* 0x000fe2000fffe03f */
[C-C-:B------:R-:W-:Y:S01]  /*19e0*/  IMAD R44, R3.reuse, -0x10, -R30.reuse ;  /* 0xfffffff0032c7824 */ /* 0x140fe200078e0a1e */
[----:B------:R-:W-:Y:S01]  /*19f0*/  UIADD3 UR6, UR41, 0x400, URZ ;  /* 0x0000040029067890 */ /* 0x000fe2000fffe03f */
[----:B------:R-:W0:Y:S01]  /*1a00*/  LDC R42, c[0x0][0x600] ;  /* 0x00018000ff2a7b82 */ /* 0x000e220000000800 */
[--C-:B------:R-:W-:Y:S01]  /*1a10*/  SHF.R.S32.HI R31, RZ, 0x1f, R30.reuse ;  /* 0x0000001fff1f7819 */ /* 0x100fe2000001141e */
[----:B------:R-:W-:Y:S01]  /*1a20*/  USHF.R.U32.HI UR5, URZ, 0x4, UR5 ;  /* 0x000000043f057899 */ /* 0x000fe20008011605 */
[-C--:B-1----:R-:W-:Y:S01]  /*1a30*/  SHF.L.U32 R0, R0, R29.reuse, RZ ;  /* 0x0000001d00007219 */ /* 0x082fe200000006ff */
[----:B------:R-:W-:Y:S01]  /*1a40*/  USHF.R.U32.HI UR6, URZ, 0x4, UR6 ;  /* 0x000000043f067899 */ /* 0x000fe20008011606 */
[----:B------:R-:W-:Y:S01]  /*1a50*/  SHF.L.U32 R29, R4, R29, RZ ;  /* 0x0000001d041d7219 */ /* 0x000fe200000006ff */
[----:B------:R-:W-:Y:S01]  /*1a60*/  UIADD3 UR48, UR41, 0x330, URZ ;  /* 0x0000033029307890 */ /* 0x000fe2000fffe03f */
[----:B------:R-:W-:Y:S01]  /*1a70*/  IMAD.WIDE R30, R3, 0x10, R30 ;  /* 0x00000010031e7825 */ /* 0x000fe200078e021e */
[----:B------:R-:W-:Y:S01]  /*1a80*/  ULOP3.LUT UR4, UR4, 0x8, URZ, 0xc0, !UPT ;  /* 0x0000000804047892 */ /* 0x000fe2000f8ec03f */
[C---:B--2---:R-:W-:Y:S01]  /*1a90*/  SHF.L.U64.HI R38, R8.reuse, 0x3, R9 ;  /* 0x0000000308267819 */ /* 0x044fe20000010209 */
[----:B------:R-:W-:Y:S01]  /*1aa0*/  ULOP3.LUT UR5, UR5, 0x3fff, URZ, 0xc0, !UPT ;  /* 0x00003fff05057892 */ /* 0x000fe2000f8ec03f */
[----:B------:R-:W-:Y:S01]  /*1ab0*/  IMAD.SHL.U32 R39, R8, 0x8, RZ ;  /* 0x0000000808277824 */ /* 0x000fe200078e00ff */
[----:B------:R-:W-:Y:S01]  /*1ac0*/  ULOP3.LUT UR6, UR6, 0x3fff, URZ, 0xc0, !UPT ;  /* 0x00003fff06067892 */ /* 0x000fe2000f8ec03f */
[----:B------:R-:W-:Y:S01]  /*1ad0*/  LOP3.LUT R50, R18, 0x1, RZ, 0xfc, !PT ;  /* 0x0000000112327812 */ /* 0x000fe200078efcff */
[----:B------:R-:W-:Y:S01]  /*1ae0*/  IMAD.U32 R51, RZ, RZ, UR7 ;  /* 0x00000007ff337e24 */ /* 0x000fe2000f8e00ff */
[----:B------:R-:W-:Y:S01]  /*1af0*/  LOP3.LUT R43, RZ, R0, RZ, 0x33, !PT ;  /* 0x00000000ff2b7212 */ /* 0x000fe200078e33ff */
[----:B---3--:R-:W-:Y:S01]  /*1b00*/  IMAD R41, R2, -0x2, R41 ;  /* 0xfffffffe02297824 */ /* 0x008fe200078e0229 */
[----:B------:R-:W-:Y:S01]  /*1b10*/  SHF.R.S32.HI R37, RZ, 0x1f, R36 ;  /* 0x0000001fff257819 */ /* 0x000fe20000011424 */
[----:B------:R-:W-:Y:S01]  /*1b20*/  VIADD R44, R44, UR8 ;  /* 0x000000082c2c7c36 */ /* 0x000fe20008000000 */
[----:B------:R-:W-:-:S02]  /*1b30*/  UIADD3 UR42, -UR42, UR40, URZ ;  /* 0x000000282a2a7290 */ /* 0x000fc4000fffe13f */
[----:B------:R-:W-:Y:S02]  /*1b40*/  ULEA UR43, UR43, UR48, 0x3 ;  /* 0x000000302b2b7291 */ /* 0x000fe4000f8e183f */
[----:B------:R-:W-:Y:S01]  /*1b50*/  ULOP3.LUT UR49, UR4, 0x8, URZ, 0x3c, !UPT ;  /* 0x0000000804317892 */ /* 0x000fe2000f8e3c3f */
[----:B0-----:R-:W-:Y:S01]  /*1b60*/  VIADD R42, R42, 0xffffffff ;  /* 0xffffffff2a2a7836 */ /* 0x001fe20000000000 */
[----:B------:R-:W-:Y:S02]  /*1b70*/  ULOP3.LUT UR44, UR4, 0x18, URZ, 0x3c, !UPT ;  /* 0x00000018042c7892 */ /* 0x000fe4000f8e3c3f */
[----:B------:R-:W-:Y:S02]  /*1b80*/  ULOP3.LUT UR45, UR5, 0x10000, URZ, 0xfc, !UPT ;  /* 0x00010000052d7892 */ /* 0x000fe4000f8efc3f */
[----:B------:R-:W-:-:S12]  /*1b90*/  ULOP3.LUT UR46, UR6, 0x10000, URZ, 0xfc, !UPT ;  /* 0x00010000062e7892 */ /* 0x000fd8000f8efc3f */
.L_x_43:
[----:B------:R-:W-:-:S04]  /*1ba0*/  SHF.L.U32 R0, R51, 0x1f, RZ ;  /* 0x0000001f33007819 */ /* 0x000fc800000006ff */
[----:B0-----:R-:W0:Y:S02]  /*1bb0*/  SYNCS.PHASECHK.TRANS64.TRYWAIT P0, [UR43+-0x8], R0 ;  /* 0xfffff800ff0075a7 */ /* 0x001e24000800016b */
[----:B01----:R-:W-:Y:S05]  /*1bc0*/  @!P0 BRA `(.L_x_16) ;  /* 0x0000004000348947 */ /* 0x003fea0003800000 */
.L_x_111:
[----:B------:R-:W-:Y:S02]  /*1bd0*/  ULDC UR4, c[0x0][0x28c] ;  /* 0x0000a30000047ab9 */ /* 0x000fe40000000800 */
[----:B------:R-:W-:-:S13]  /*1be0*/  ISETP.LT.AND P0, PT, RZ, UR4, PT ;  /* 0x00000004ff007c0c */ /* 0x000fda000bf01270 */
[----:B------:R-:W-:Y:S05]  /*1bf0*/  @P0 BRA `(.L_x_17) ;  /* 0x0000000000400947 */ /* 0x000fea0003800000 */
[----:B0-----:R-:W-:Y:S01]  /*1c00*/  MOV R0, 0x0 ;  /* 0x0000000000007802 */ /* 0x001fe20000000f00 */
[----:B------:R-:W-:Y:S01]  /*1c10*/  ULDC.64 UR4, c[0x4][0x68] ;  /* 0x01001a0000047ab9 */ /* 0x000fe20000000a00 */
[----:B------:R-:W-:Y:S01]  /*1c20*/  ULDC.64 UR6, c[0x4][0x8] ;  /* 0x0100020000067ab9 */ /* 0x000fe20000000a00 */
[----:B------:R-:W-:Y:S01]  /*1c30*/  IMAD.U32 R4, RZ, RZ, UR4 ;  /* 0x00000004ff047e24 */ /* 0x000fe2000f8e00ff */
[----:B------:R0:W1:Y:S01]  /*1c40*/  LDC.64 R2, c[0x4][R0] ;  /* 0x0100000000027b82 */ /* 0x0000620000000a00 */
[----:B------:R-:W-:Y:S01]  /*1c50*/  IMAD.U32 R5, RZ, RZ, UR5 ;  /* 0x00000005ff057e24 */ /* 0x000fe2000f8e00ff */
[----:B------:R-:W-:Y:S01]  /*1c60*/  ULDC.64 UR4, c[0x4][0x70] ;  /* 0x01001c0000047ab9 */ /* 0x000fe20000000a00 */
[----:B------:R-:W-:Y:S02]  /*1c70*/  IMAD.U32 R10, RZ, RZ, UR6 ;  /* 0x00000006ff0a7e24 */ /* 0x000fe4000f8e00ff */
[----:B------:R-:W-:Y:S02]  /*1c80*/  IMAD.U32 R6, RZ, RZ, UR4 ;  /* 0x00000004ff067e24 */ /* 0x000fe4000f8e00ff */
[----:B------:R-:W-:-:S02]  /*1c90*/  IMAD.U32 R7, RZ, RZ, UR5 ;  /* 0x00000005ff077e24 */ /* 0x000fc4000f8e00ff */
[----:B------:R-:W-:Y:S02]  /*1ca0*/  IMAD.U32 R11, RZ, RZ, UR7 ;  /* 0x00000007ff0b7e24 */ /* 0x000fe4000f8e00ff */
[----:B------:R-:W-:Y:S02]  /*1cb0*/  IMAD.MOV.U32 R8, RZ, RZ, 0x1e1 ;  /* 0x000001e1ff087424 */ /* 0x000fe400078e00ff */
[----:B------:R-:W-:Y:S02]  /*1cc0*/  IMAD.MOV.U32 R12, RZ, RZ, 0x1 ;  /* 0x00000001ff0c7424 */ /* 0x000fe400078e00ff */
[----:B0-----:R-:W-:-:S07]  /*1cd0*/  IMAD.MOV.U32 R13, RZ, RZ, RZ ;  /* 0x000000ffff0d7224 */ /* 0x001fce00078e00ff */
[----:B------:R-:W-:-:S07]  /*1ce0*/  LEPC R20, `(.L_x_17) ;  /* 0x000000001014794e */ /* 0x000fce0000000000 */
[----:B-1---5:R-:W-:Y:S05]  /*1cf0*/  CALL.ABS.NOINC R2 ;  /* 0x0000000002007343 */ /* 0x022fea0003c00000 */
.L_x_17:
[----:B------:R-:W-:-:S13]  /*1d00*/  ISETP.NE.AND P0, PT, R50, 0x3, PT ;  /* 0x000000033200780c */ /* 0x000fda0003f05270 */
[----:B------:R-:W-:Y:S05]  /*1d10*/  @!P0 BRA `(.L_x_18) ;  /* 0x0000000000048947 */ /* 0x000fea0003800000 */
[----:B------:R-:W-:Y:S01]  /*1d20*/  BPT.TRAP 0x1 ;  /* 0x000000040000795c */ /* 0x000fe20000300000 */
.L_x_18:
[----:B0-----:R-:W-:Y:S02]  /*1d30*/  IMAD.U32 R3, RZ, RZ, UR38 ;  /* 0x00000026ff037e24 */ /* 0x001fe4000f8e00ff */
[----:B------:R-:W-:-:S03]  /*1d40*/  IMAD.U32 R0, RZ, RZ, UR39 ;  /* 0x00000027ff007e24 */ /* 0x000fc6000f8e00ff */
[----:B------:R-:W-:Y:S02]  /*1d50*/  LEA R3, R3, UR41, 0x3 ;  /* 0x0000002903037c11 */ /* 0x000fe4000f8e18ff */
[----:B------:R-:W-:-:S04]  /*1d60*/  SHF.L.U32 R0, R0, 0x1f, RZ ;  /* 0x0000001f00007819 */ /* 0x000fc800000006ff */
[----:B------:R0:W1:Y:S01]  /*1d70*/  SYNCS.PHASECHK.TRANS64.TRYWAIT P1, [R3+URZ], R0 ;  /* 0x00000000030075a7 */ /* 0x000062000802017f */
[----:B------:R-:W-:Y:S05]  /*1d80*/  @!P0 BRA `(.L_x_19) ;  /* 0x0000000000048947 */ /* 0x000fea0003800000 */
[----:B------:R-:W-:Y:S01]  /*1d90*/  BPT.TRAP 0x1 ;  /* 0x000000040000795c */ /* 0x000fe20000300000 */
.L_x_19:
[----:B-1----:R-:W-:Y:S05]  /*1da0*/  @P1 BRA `(.L_x_20) ;  /* 0x0000000000081947 */ /* 0x002fea0003800000 */
[----:B------:R-:W1:Y:S02]  /*1db0*/  SYNCS.PHASECHK.TRANS64.TRYWAIT P1, [R3+URZ], R0 ;  /* 0x00000000030075a7 */ /* 0x000e64000802017f */
[----:B-1----:R-:W-:Y:S05]  /*1dc0*/  @!P1 BRA `(.L_x_21) ;  /* 0x0000003c00cc9947 */ /* 0x002fea0003800000 */
.L_x_20:
[----:B------:R-:W-:Y:S05]  /*1dd0*/  WARPSYNC.ALL ;  /* 0x0000000000007948 */ /* 0x000fea0003800000 */
[----:B------:R-:W-:Y:S01]  /*1de0*/  ULEA UR4, UR38, UR46, 0x8 ;  /* 0x0000002e26047291 */ /* 0x000fe2000f8e403f */
[----:B------:R-:W-:Y:S01]  /*1df0*/  WARPGROUP.ARRIVE ;  /* 0x00000000000079c5 */ /* 0x000fe20000000000 */
[----:B------:R-:W-:Y:S01]  /*1e00*/  ULEA UR6, UR38, UR45, 0x5 ;  /* 0x0000002d26067291 */ /* 0x000fe2000f8e283f */
[----:B01----:R-:W-:Y:S01]  /*1e10*/  IMAD.U32 R0, RZ, RZ, UR42 ;  /* 0x0000002aff007e24 */ /* 0x003fe2000f8e00ff */
[----:B------:R-:W-:Y:S01]  /*1e20*/  UMOV UR5, 0x80000020 ;  /* 0x8000002000057882 */ /* 0x000fe20000000000 */
[----:B------:R-:W-:-:S03]  /*1e30*/  UMOV UR7, 0x80000000 ;  /* 0x8000000000077882 */ /* 0x000fc60000000000 */
[----:B------:R-:W-:-:S03]  /*1e40*/  ISETP.GE.AND P1, PT, R0, 0x1, PT ;  /* 0x000000010000780c */ /* 0x000fc60003f26270 */
[----:B------:R-:W-:Y:S01]  /*1e50*/  HGMMA.64x8x16.F32.BF16 R32, gdesc[UR4], RZ, !UPT, gsb0 ;  /* 0x00000000042079f0 */ /* 0x000fe2000c0018ff */
[----:B------:R-:W-:Y:S02]  /*1e60*/  UIADD3 UR4, UR4, 0x2, URZ ;  /* 0x0000000204047890 */ /* 0x000fe4000fffe03f */
[----:B------:R-:W-:Y:S01]  /*1e70*/  UIADD3 UR6, UR6, 0x2, URZ ;  /* 0x0000000206067890 */ /* 0x000fe2000fffe03f */
[----:B------:R-:W-:Y:S01]  /*1e80*/  UMOV UR5, 0x80000020 ;  /* 0x8000002000057882 */ /* 0x000fe20000000000 */
[----:B------:R-:W-:Y:S01]  /*1e90*/  UMOV UR7, 0x80000000 ;  /* 0x8000000000077882 */ /* 0x000fe20000000000 */
[----:B------:R-:W-:Y:S02]  /*1ea0*/  WARPGROUP.DEPBAR.LE gsb0, 0x0 ;  /* 0x00008000000079c5 */ /* 0x000fe40000010000 */
[----:B------:R-:W-:-:S06]  /*1eb0*/  WARPGROUP.ARRIVE ;  /* 0x00000000000079c5 */ /* 0x000fcc0000000000 */
[----:B------:R-:W-:Y:S03]  /*1ec0*/  HGMMA.64x8x16.F32.BF16 R32, gdesc[UR4], R32, gsb0 ;  /* 0x00000000042079f0 */ /* 0x000fe60008001820 */
[----:B------:R-:W-:Y:S02]  /*1ed0*/  WARPGROUP.DEPBAR.LE gsb0, 0x0 ;  /* 0x00008000000079c5 */ /* 0x000fe40000010000 */
[----:B------:R-:W-:Y:S05]  /*1ee0*/  @!P1 BRA `(.L_x_22) ;  /* 0x0000000000d09947 */ /* 0x000fea0003800000 */
[----:B------:R-:W-:Y:S01]  /*1ef0*/  UIADD3 UR4, UR38, 0x1, URZ ;  /* 0x0000000126047890 */ /* 0x000fe2000fffe03f */
[----:B------:R-:W-:Y:S01]  /*1f00*/  IMAD.U32 R0, RZ, RZ, UR42 ;  /* 0x0000002aff007e24 */ /* 0x000fe2000f8e00ff */
[----:B------:R-:W-:Y:S02]  /*1f10*/  UMOV UR9, UR38 ;  /* 0x0000002600097c82 */ /* 0x000fe40008000000 */
[----:B------:R-:W-:-:S04]  /*1f20*/  UISETP.NE.AND UP0, UPT, UR4, 0x32, UPT ;  /* 0x000000320400788c */ /* 0x000fc8000bf05270 */
[----:B------:R-:W-:Y:S02]  /*1f30*/  USEL UR5, URZ, 0x1, UP0 ;  /* 0x000000013f057887 */ /* 0x000fe40008000000 */
[----:B------:R-:W-:Y:S02]  /*1f40*/  USEL UR8, UR4, URZ, UP0 ;  /* 0x0000003f04087287 */ /* 0x000fe40008000000 */
[----:B------:R-:W-:-:S06]  /*1f50*/  ULOP3.LUT UR5, UR39, UR5, URZ, 0x3c, !UPT ;  /* 0x0000000527057292 */ /* 0x000fcc000f8e3c3f */
[----:B------:R-:W-:-:S07]  /*1f60*/  IMAD.U32 R4, RZ, RZ, UR5 ;  /* 0x00000005ff047e24 */ /* 0x000fce000f8e00ff */
.L_x_29:
[----:B01----:R-:W-:Y:S05]  /*1f70*/  @!P0 BRA `(.L_x_23) ;  /* 0x0000000000048947 */ /* 0x003fea0003800000 */
[----:B------:R-:W-:Y:S01]  /*1f80*/  BPT.TRAP 0x1 ;  /* 0x000000040000795c */ /* 0x000fe20000300000 */
.L_x_23:
[----:B------:R-:W-:Y:S01]  /*1f90*/  ULEA UR4, UR8, UR41, 0x3 ;  /* 0x0000002908047291 */ /* 0x000fe2000f8e183f */
[----:B------:R-:W-:-:S08]  /*1fa0*/  SHF.L.U32 R2, R4, 0x1f, RZ ;  /* 0x0000001f04027819 */ /* 0x000fd000000006ff */
[----:B------:R0:W1:Y:S01]  /*1fb0*/  SYNCS.PHASECHK.TRANS64.TRYWAIT P1, [UR4], R2 ;  /* 0x00000002ff0075a7 */ /* 0x0000620008020144 */
[----:B------:R-:W-:Y:S05]  /*1fc0*/  @!P0 BRA `(.L_x_24) ;  /* 0x0000000000048947 */ /* 0x000fea0003800000 */
[----:B------:R-:W-:Y:S01]  /*1fd0*/  BPT.TRAP 0x1 ;  /* 0x000000040000795c */ /* 0x000fe20000300000 */
.L_x_24:
[----:B-1----:R-:W-:Y:S05]  /*1fe0*/  @P1 BRA `(.L_x_25) ;  /* 0x0000000000081947 */ /* 0x002fea0003800000 */
[----:B------:R-:W1:Y:S02]  /*1ff0*/  SYNCS.PHASECHK.TRANS64.TRYWAIT P1, [UR4], R2 ;  /* 0x00000002ff0075a7 */ /* 0x000e640008020144 */
[----:B-1----:R-:W-:Y:S05]  /*2000*/  @!P1 BRA `(.L_x_26) ;  /* 0x0000003c00509947 */ /* 0x002fea0003800000 */
.L_x_25:
[----:B------:R-:W-:Y:S01]  /*2010*/  ULEA UR4, UR8, UR46, 0x8 ;  /* 0x0000002e08047291 */ /* 0x000fe2000f8e403f */
[----:B------:R-:W-:Y:S01]  /*2020*/  WARPGROUP.ARRIVE ;  /* 0x00000000000079c5 */ /* 0x000fe20000000000 */
[----:B------:R-:W-:Y:S01]  /*2030*/  ULEA UR6, UR8, UR45, 0x5 ;  /* 0x0000002d08067291 */ /* 0x000fe2000f8e283f */
[----:B------:R-:W-:Y:S01]  /*2040*/  UMOV UR5, 0x80000020 ;  /* 0x8000002000057882 */ /* 0x000fe20000000000 */
[----:B------:R-:W-:-:S07]  /*2050*/  UMOV UR7, 0x80000000 ;  /* 0x8000000000077882 */ /* 0x000fce0000000000 */
[----:B------:R-:W-:Y:S01]  /*2060*/  HGMMA.64x8x16.F32.BF16 R32, gdesc[UR4], R32, gsb0 ;  /* 0x00000000042079f0 */ /* 0x000fe20008001820 */
        /* <DEDUP_REMOVED lines=9> */
[----:B------:R-:W-:Y:S01]  /*2100*/  BPT.TRAP 0x1 ;  /* 0x000000040000795c */ /* 0x000fe20000300000 */
.L_x_27:
[----:B------:R-:W-:Y:S01]  /*2110*/  ULEA UR4, UR9, UR41, 0x3 ;  /* 0x0000002909047291 */ /* 0x000fe2000f8e183f */
[----:B------:R-:W-:-:S03]  /*2120*/  ISETP.GT.U32.AND P1, PT, R18, 0x1, PT ;  /* 0x000000011200780c */ /* 0x000fc60003f24070 */
[----:B------:R-:W-:-:S04]  /*2130*/  UIADD3 UR4, UR4, 0x190, URZ ;  /* 0x0000019004047890 */ /* 0x000fc8000fffe03f */
[----:B------:R-:W-:-:S09]  /*2140*/  UPRMT UR4, URZ, 0x654, UR4 ;  /* 0x000006543f047896 */ /* 0x000fd20008000004 */
[----:B------:R-:W-:Y:S01]  /*2150*/  SYNCS.ARRIVE.TRANS64.RED.A1T0 RZ, [UR4], RZ ;  /* 0x000000ffffff79a7 */ /* 0x000fe20008100404 */
[----:B------:R-:W-:Y:S05]  /*2160*/  @P1 BRA `(.L_x_28) ;  /* 0x0000000000041947 */ /* 0x000fea0003800000 */
[----:B------:R-:W-:Y:S01]  /*2170*/  BPT.TRAP 0x1 ;  /* 0x000000040000795c */ /* 0x000fe20000300000 */
.L_x_28:
[----:B------:R-:W-:Y:S01]  /*2180*/  UIADD3 UR8, UR8, 0x1, URZ ;  /* 0x0000000108087890 */ /* 0x000fe2000fffe03f */
[C---:B------:R-:W-:Y:S01]  /*2190*/  ISETP.GT.AND P1, PT, R0.reuse, 0x1, PT ;  /* 0x000000010000780c */ /* 0x040fe20003f24270 */
[----:B------:R-:W-:Y:S01]  /*21a0*/  UIADD3 UR9, UR9, 0x1, URZ ;  /* 0x0000000109097890 */ /* 0x000fe2000fffe03f */
[----:B------:R-:W-:Y:S01]  /*21b0*/  VIADD R0, R0, 0xffffffff ;  /* 0xffffffff00007836 */ /* 0x000fe20000000000 */
[----:B------:R-:W-:Y:S02]  /*21c0*/  UISETP.NE.AND UP0, UPT, UR8, 0x32, UPT ;  /* 0x000000320800788c */ /* 0x000fe4000bf05270 */
[----:B------:R-:W-:Y:S02]  /*21d0*/  UISETP.NE.AND UP1, UPT, UR9, 0x32, UPT ;  /* 0x000000320900788c */ /* 0x000fe4000bf25270 */
[----:B------:R-:W-:Y:S02]  /*21e0*/  USEL UR4, URZ, 0x1, UP0 ;  /* 0x000000013f047887 */ /* 0x000fe40008000000 */
[----:B------:R-:W-:-:S02]  /*21f0*/  USEL UR8, UR8, URZ, UP0 ;  /* 0x0000003f08087287 */ /* 0x000fc40008000000 */
[----:B------:R-:W-:Y:S02]  /*2200*/  USEL UR9, UR9, URZ, UP1 ;  /* 0x0000003f09097287 */ /* 0x000fe40008800000 */
[----:B------:R-:W-:Y:S01]  /*2210*/  LOP3.LUT R4, R4, UR4, RZ, 0x3c, !PT ;  /* 0x0000000404047c12 */ /* 0x000fe2000f8e3cff */
[----:B------:R-:W-:Y:S09]  /*2220*/  @P1 BRA `(.L_x_29) ;  /* 0xfffffffc00501947 */ /* 0x000ff2000383ffff */
.L_x_22:
[----:B------:R-:W2:Y:S01]  /*2230*/  LDC R0, c[0x0][0x28c] ;  /* 0x0000a300ff007b82 */ /* 0x000ea20000000800 */
[----:B01----:R-:W-:-:S04]  /*2240*/  IMAD.U32 R2, RZ, RZ, UR49 ;  /* 0x00000031ff027e24 */ /* 0x003fc8000f8e00ff */
[----:B------:R0:W-:Y:S01]  /*2250*/  SYNCS.ARRIVE.TRANS64.A1T0 RZ, [R2+UR48], RZ ;  /* 0x000000ff02ff79a7 */ /* 0x0001e20008100030 */
[----:B--2---:R-:W-:-:S13]  /*2260*/  ISETP.GE.AND P1, PT, R0, 0x1, PT ;  /* 0x000000010000780c */ /* 0x004fda0003f26270 */
[----:B0-----:R-:W-:Y:S05]  /*2270*/  @!P1 BRA `(.L_x_30) ;  /* 0x0000000000349947 */ /* 0x001fea0003800000 */
[----:B------:R-:W-:Y:S05]  /*2280*/  @!P0 BRA `(.L_x_31) ;  /* 0x0000000000048947 */ /* 0x000fea0003800000 */
[----:B------:R-:W-:Y:S01]  /*2290*/  BPT.TRAP 0x1 ;  /* 0x000000040000795c */ /* 0x000fe20000300000 */
.L_x_31:
[----:B------:R-:W-:Y:S01]  /*22a0*/  UIADD3 UR6, UR38, UR42, URZ ;  /* 0x0000002a26067290 */ /* 0x000fe2000fffe03f */
[----:B------:R-:W-:-:S03]  /*22b0*/  ISETP.GT.U32.AND P0, PT, R18, 0x1, PT ;  /* 0x000000011200780c */ /* 0x000fc60003f04070 */
[----:B------:R-:W-:-:S04]  /*22c0*/  UIMAD.WIDE.U32 UR4, UR6, 0x51eb851f, URZ ;  /* 0x51eb851f060478a5 */ /* 0x000fc8000f8e003f */
[----:B------:R-:W-:-:S04]  /*22d0*/  USHF.R.U32.HI UR4, URZ, 0x4, UR5 ;  /* 0x000000043f047899 */ /* 0x000fc80008011605 */
[----:B------:R-:W-:-:S04]  /*22e0*/  UIMAD UR6, UR4, -0x32, UR6 ;  /* 0xffffffce040678a4 */ /* 0x000fc8000f8e0206 */
[----:B------:R-:W-:-:S04]  /*22f0*/  ULEA UR6, UR6, UR41, 0x3 ;  /* 0x0000002906067291 */ /* 0x000fc8000f8e183f */
[----:B------:R-:W-:-:S04]  /*2300*/  UIADD3 UR6, UR6, 0x190, URZ ;  /* 0x0000019006067890 */ /* 0x000fc8000fffe03f */
[----:B------:R-:W-:-:S09]  /*2310*/  UPRMT UR6, URZ, 0x654, UR6 ;  /* 0x000006543f067896 */ /* 0x000fd20008000006 */
[----:B------:R-:W-:Y:S01]  /*2320*/  SYNCS.ARRIVE.TRANS64.RED.A1T0 RZ, [UR6], RZ ;  /* 0x000000ffffff79a7 */ /* 0x000fe20008100406 */
[----:B------:R-:W-:Y:S05]  /*2330*/  @P0 BRA `(.L_x_30) ;  /* 0x0000000000040947 */ /* 0x000fea0003800000 */
[----:B------:R-:W-:Y:S01]  /*2340*/  BPT.TRAP 0x1 ;  /* 0x000000040000795c */ /* 0x000fe20000300000 */
.L_x_30:
[----:B------:R-:W-:Y:S01]  /*2350*/  SHF.L.U32 R0, R51, 0x1f, RZ ;  /* 0x0000001f33007819 */ /* 0x000fe200000006ff */
[----:B------:R-:W-:Y:S01]  /*2360*/  UIADD3 UR38, UR38, UR47, URZ ;  /* 0x0000002f26267290 */ /* 0x000fe2000fffe03f */
[----:B------:R-:W-:Y:S01]  /*2370*/  SHF.R.S32.HI R21, RZ, 0x1f, R27 ;  /* 0x0000001fff157819 */ /* 0x000fe2000001141b */
[----:B------:R-:W-:Y:S01]  /*2380*/  UISETP.GE.U32.AND UP1, UPT, UR47, 0x32, UPT ;  /* 0x000000322f00788c */ /* 0x000fe2000bf26070 */
[----:B------:R-:W0:Y:S01]  /*2390*/  SYNCS.PHASECHK.TRANS64.TRYWAIT P0, [UR43+0x8], R0 ;  /* 0x00000800ff0075a7 */ /* 0x000e22000800016b */
[----:B------:R-:W-:-:S04]  /*23a0*/  UISETP.GT.U32.AND UP0, UPT, UR38, 0x31, UPT ;  /* 0x000000312600788c */ /* 0x000fc8000bf04070 */
[----:B------:R-:W-:-:S04]  /*23b0*/  UISETP.LT.U32.AND UP0, UPT, UR47, 0x32, UP0 ;  /* 0x000000322f00788c */ /* 0x000fc80008701070 */
[----:B------:R-:W-:Y:S02]  /*23c0*/  USEL UR6, URZ, 0x1, !UP0 ;  /* 0x000000013f067887 */ /* 0x000fe4000c000000 */
[----:B------:R-:W-:Y:S02]  /*23d0*/  @UP1 UIMAD.WIDE.U32 UR4, UR38, 0x51eb851f, URZ ;  /* 0x51eb851f260418a5 */ /* 0x000fe4000f8e003f */
[----:B------:R-:W-:Y:S02]  /*23e0*/  ULOP3.LUT UR39, UR39, UR6, URZ, 0x3c, !UPT ;  /* 0x0000000627277292 */ /* 0x000fe4000f8e3c3f */
[----:B------:R-:W-:-:S04]  /*23f0*/  @UP1 USHF.R.U32.HI UR4, URZ, 0x4, UR5 ;  /* 0x000000043f041899 */ /* 0x000fc80008011605 */
[----:B------:R-:W-:Y:S01]  /*2400*/  @UP1 ULOP3.LUT UR39, UR39, 0x1, UR4, 0x78, !UPT ;  /* 0x0000000127271892 */ /* 0x000fe2000f8e7804 */
[----:B0-----:R-:W-:Y:S11]  /*2410*/  @!P0 BRA `(.L_x_32) ;  /* 0x0000003800648947 */ /* 0x001ff60003800000 */
.L_x_112:
[C---:B------:R-:W-:Y:S01]  /*2420*/  IMAD.SHL.U32 R5, R24.reuse, 0x40, RZ ;  /* 0x0000004018057824 */ /* 0x040fe200078e00ff */
[----:B------:R-:W-:Y:S01]  /*2430*/  ULDC UR6, c[0x0][0x284] ;  /* 0x0000a10000067ab9 */ /* 0x000fe20000000800 */
[----:B------:R-:W-:Y:S01]  /*2440*/  IMAD.SHL.U32 R8, R25, 0x8, RZ ;  /* 0x0000000819087824 */ /* 0x000fe200078e00ff */
[----:B------:R-:W-:Y:S01]  /*2450*/  ULDC.64 UR4, c[0x0][0x5d0] ;  /* 0x0001740000047ab9 */ /* 0x000fe20000000a00 */
[----:B------:R-:W-:Y:S01]  /*2460*/  IMAD.WIDE R24, R24, 0x40, R30 ;  /* 0x0000004018187825 */ /* 0x000fe200078e021e */
[----:B------:R-:W-:Y:S01]  /*2470*/  ISETP.GE.AND P0, PT, R5, UR6, PT ;  /* 0x0000000605007c0c */ /* 0x000fe2000bf06270 */
[----:B------:R-:W-:Y:S01]  /*2480*/  ULDC UR6, c[0x0][0x288] ;  /* 0x0000a20000067ab9 */ /* 0x000fe20000000800 */
[----:B------:R-:W-:Y:S01]  /*2490*/  SHF.R.S32.HI R9, RZ, 0x1f, R8 ;  /* 0x0000001fff097819 */ /* 0x000fe20000011408 */
[----:B0-----:R-:W-:Y:S01]  /*24a0*/  IMAD R0, R21, UR4, RZ ;  /* 0x0000000415007c24 */ /* 0x001fe2000f8e02ff */
[----:B------:R-:W-:Y:S01]  /*24b0*/  ISETP.GE.OR P0, PT, R8, UR6, P0 ;  /* 0x0000000608007c0c */ /* 0x000fe20008706670 */
[----:B------:R-:W-:-:S04]  /*24c0*/  IMAD.WIDE.U32 R2, R27, UR4, R36 ;  /* 0x000000041b027c25 */ /* 0x000fc8000f8e0024 */
[----:B------:R-:W-:Y:S01]  /*24d0*/  IMAD R7, R27, UR5, R0 ;  /* 0x000000051b077c24 */ /* 0x000fe2000f8e0200 */
[----:B------:R-:W-:Y:S01]  /*24e0*/  IADD3 R2, P1, R8, R2, RZ ;  /* 0x0000000208027210 */ /* 0x000fe20007f3e0ff */
[----:B------:R-:W-:Y:S02]  /*24f0*/  ULDC.64 UR4, c[0x0][0x5c8] ;  /* 0x0001720000047ab9 */ /* 0x000fe40000000a00 */
[----:B------:R-:W-:Y:S01]  /*2500*/  IMAD R11, R25, UR4, RZ ;  /* 0x00000004190b7c24 */ /* 0x000fe2000f8e02ff */
[----:B------:R-:W-:-:S03]  /*2510*/  IADD3.X R3, R9, R3, R7, P1, !PT ;  /* 0x0000000309037210 */ /* 0x000fc60000ffe407 */
[C---:B------:R-:W-:Y:S02]  /*2520*/  IMAD R11, R24.reuse, UR5, R11 ;  /* 0x00000005180b7c24 */ /* 0x040fe4000f8e020b */
[----:B------:R-:W-:Y:S01]  /*2530*/  IMAD.WIDE.U32 R12, R24, UR4, R2 ;  /* 0x00000004180c7c25 */ /* 0x000fe2000f8e0002 */
[----:B------:R-:W-:Y:S06]  /*2540*/  @P0 BRA `(.L_x_33) ;  /* 0x0000000400d00947 */ /* 0x000fec0003800000 */
[----:B-----5:R-:W-:Y:S01]  /*2550*/  FSETP.NEU.AND P0, PT, R28, RZ, PT ;  /* 0x000000ff1c00720b */ /* 0x020fe20003f0d000 */
[----:B------:R-:W-:Y:S01]  /*2560*/  BSSY B0, `(.L_x_33) ;  /* 0x0000072000007945 */ /* 0x000fe20003800000 */
[----:B------:R-:W-:Y:S02]  /*2570*/  IMAD.IADD R45, R13, 0x1, R11 ;  /* 0x000000010d2d7824 */ /* 0x000fe400078e020b */
[----:B------:R-:W-:Y:S02]  /*2580*/  IMAD.IADD R20, R44, 0x1, -R5 ;  /* 0x000000012c147824 */ /* 0x000fe400078e0a05 */
[----:B------:R-:W-:-:S07]  /*2590*/  IMAD.IADD R52, R41, 0x1, -R8 ;  /* 0x0000000129347824 */ /* 0x000fce00078e0a08 */
[----:B------:R-:W-:Y:S05]  /*25a0*/  @!P0 BRA `(.L_x_34) ;  /* 0x00000004004c8947 */ /* 0x000fea0003800000 */
[----:B------:R-:W0:Y:S01]  /*25b0*/  LDC.64 R14, c[0x0][0x5b8] ;  /* 0x00016e00ff0e7b82 */ /* 0x000e220000000a00 */
[----:B------:R-:W-:-:S07]  /*25c0*/  ULDC.64 UR4, c[0x0][0x5c0] ;  /* 0x0001700000047ab9 */ /* 0x000fce0000000a00 */
[----:B------:R-:W1:Y:S08]  /*25d0*/  LDC.64 R46, c[0x0][0x5b0] ;  /* 0x00016c00ff2e7b82 */ /* 0x000e700000000a00 */
[----:B------:R-:W2:Y:S01]  /*25e0*/  LDC.64 R48, c[0x0][0x5a8] ;  /* 0x00016a00ff307b82 */ /* 0x000ea20000000a00 */
[-C--:B0-----:R-:W-:Y:S02]  /*25f0*/  IMAD R0, R21, R14.reuse, RZ ;  /* 0x0000000e15007224 */ /* 0x081fe400078e02ff */
[----:B------:R-:W-:-:S04]  /*2600*/  IMAD.WIDE.U32 R2, R27, R14, R36 ;  /* 0x0000000e1b027225 */ /* 0x000fc800078e0024 */
[----:B------:R-:W-:Y:S01]  /*2610*/  IMAD R15, R27, R15, R0 ;  /* 0x0000000f1b0f7224 */ /* 0x000fe200078e0200 */
[----:B------:R-:W-:Y:S01]  /*2620*/  IADD3 R4, P0, R8, R2, RZ ;  /* 0x0000000208047210 */ /* 0x000fe20007f1e0ff */
[----:B-1----:R-:W-:-:S03]  /*2630*/  IMAD R0, R25, R46, RZ ;  /* 0x0000002e19007224 */ /* 0x002fc600078e02ff */
[----:B------:R-:W-:Y:S01]  /*2640*/  IADD3.X R5, R9, R3, R15, P0, !PT ;  /* 0x0000000309057210 */ /* 0x000fe200007fe40f */
[----:B------:R-:W-:Y:S01]  /*2650*/  IMAD R21, R24, R47, R0 ;  /* 0x0000002f18157224 */ /* 0x000fe200078e0200 */
[----:B------:R-:W-:Y:S01]  /*2660*/  ISETP.GT.AND P0, PT, R20, RZ, PT ;  /* 0x000000ff1400720c */ /* 0x000fe20003f04270 */
[----:B------:R-:W-:-:S03]  /*2670*/  IMAD.WIDE.U32 R2, R24, R46, R4 ;  /* 0x0000002e18027225 */ /* 0x000fc600078e0004 */
[----:B------:R-:W-:Y:S01]  /*2680*/  ISETP.GT.AND P1, PT, R52, RZ, P0 ;  /* 0x000000ff3400720c */ /* 0x000fe20000724270 */
[----:B------:R-:W-:Y:S01]  /*2690*/  IMAD.IADD R0, R3, 0x1, R21 ;  /* 0x0000000103007824 */ /* 0x000fe200078e0215 */
[----:B--2---:R-:W-:-:S04]  /*26a0*/  LEA R6, P2, R2, R48, 0x1 ;  /* 0x0000003002067211 */ /* 0x004fc800078408ff */
[----:B------:R-:W-:-:S07]  /*26b0*/  LEA.HI.X R7, R2, R49, R0, 0x1, P2 ;  /* 0x0000003102077211 */ /* 0x000fce00010f0c00 */
[----:B------:R0:W2:Y:S01]  /*26c0*/  @P1 LDG.E.LTC128B.U16 R0, desc[UR36][R6.64] ;  /* 0x0000002406001981 */ /* 0x0000a2000c1e1520 */
[----:B------:R-:W-:Y:S01]  /*26d0*/  IMAD.WIDE.U32 R2, R24, R46, R8 ;  /* 0x0000002e18027225 */ /* 0x000fe200078e0008 */
[----:B------:R-:W-:Y:S01]  /*26e0*/  ISETP.GT.AND P0, PT, R52, 0x1, P0 ;  /* 0x000000013400780c */ /* 0x000fe20000704270 */
[----:B------:R-:W-:Y:S01]  /*26f0*/  BSSY B1, `(.L_x_35) ;  /* 0x0000012000017945 */ /* 0x000fe20003800000 */
[----:B------:R-:W-:-:S04]  /*2700*/  IADD3 R10, P2, R36, R2, RZ ;  /* 0x00000002240a7210 */ /* 0x000fc80007f5e0ff */
[----:B------:R-:W-:Y:S02]  /*2710*/  IADD3.X R11, R37, R21, R3, P2, !PT ;  /* 0x00000015250b7210 */ /* 0x000fe400017fe403 */
[----:B------:R-:W-:Y:S01]  /*2720*/  LEA R2, P2, R12, UR4, 0x1 ;  /* 0x000000040c027c11 */ /* 0x000fe2000f8408ff */
[----:B------:R-:W-:-:S03]  /*2730*/  IMAD.WIDE.U32 R10, R27, R14, R10 ;  /* 0x0000000e1b0a7225 */ /* 0x000fc600078e000a */
[----:B------:R-:W-:Y:S01]  /*2740*/  LEA.HI.X R3, R12, UR5, R45, 0x1, P2 ;  /* 0x000000050c037c11 */ /* 0x000fe200090f0c2d */
[----:B0-----:R-:W-:Y:S01]  /*2750*/  IMAD.IADD R7, R15, 0x1, R11 ;  /* 0x000000010f077824 */ /* 0x001fe200078e020b */
[----:B------:R-:W-:Y:S02]  /*2760*/  LEA R6, P2, R10, R48, 0x1 ;  /* 0x000000300a067211 */ /* 0x000fe400078408ff */
[----:B------:R-:W-:Y:S02]  /*2770*/  SHF.L.U64.HI R11, R46, 0x3, R47 ;  /* 0x000000032e0b7819 */ /* 0x000fe4000001022f */
[----:B------:R-:W-:Y:S01]  /*2780*/  LEA.HI.X R7, R10, R49, R7, 0x1, P2 ;  /* 0x000000310a077211 */ /* 0x000fe200010f0c07 */
[----:B------:R-:W-:Y:S02]  /*2790*/  IMAD.SHL.U32 R10, R46, 0x8, RZ ;  /* 0x000000082e0a7824 */ /* 0x000fe400078e00ff */
[----:B--2---:R-:W-:-:S04]  /*27a0*/  IMAD.U32 R13, R0, 0x10000, RZ ;  /* 0x00010000000d7824 */ /* 0x004fc800078e00ff */
[----:B------:R-:W-:-:S04]  /*27b0*/  FMUL R13, R13, R28 ;  /* 0x0000001c0d0d7220 */ /* 0x000fc80000400000 */
[----:B------:R-:W-:-:S05]  /*27c0*/  FFMA R13, R32, R26, R13 ;  /* 0x0000001a200d7223 */ /* 0x000fca000000000d */
[----:B------:R-:W-:-:S05]  /*27d0*/  F2FP.BF16.F32.PACK_AB R13, RZ, R13 ;  /* 0x0000000dff0d723e */ /* 0x000fca00000010ff */
[----:B------:R0:W-:Y:S01]  /*27e0*/  @P1 STG.E.U16 desc[UR36][R2.64], R13 ;  /* 0x0000000d02001986 */ /* 0x0001e2000c101524 */
[----:B------:R-:W-:Y:S05]  /*27f0*/  @!P0 BRA `(.L_x_36) ;  /* 0x0000000000048947 */ /* 0x000fea0003800000 */
[----:B------:R1:W5:Y:S02]  /*2800*/  LDG.E.LTC128B.U16 R0, desc[UR36][R6.64+0x2] ;  /* 0x0000022406007981 */ /* 0x000364000c1e1520 */
.L_x_36:
[----:B------:R-:W-:Y:S05]  /*2810*/  BSYNC B1 ;  /* 0x0000000000017941 */ /* 0x000fea0003800000 */
.L_x_35:
[----:B-1---5:R-:W-:Y:S01]  /*2820*/  IMAD.U32 R7, R0, 0x10000, RZ ;  /* 0x0001000000077824 */ /* 0x022fe200078e00ff */
[----:B------:R-:W-:Y:S01]  /*2830*/  ISETP.GT.AND P1, PT, R20, 0x8, PT ;  /* 0x000000081400780c */ /* 0x000fe20003f24270 */
[----:B------:R-:W-:-:S04]  /*2840*/  IMAD.WIDE.U32 R10, R24, R46, R10 ;  /* 0x0000002e180a7225 */ /* 0x000fc800078e000a */
[----:B------:R-:W-:Y:S01]  /*2850*/  FMUL R6, R7, R28 ;  /* 0x0000001c07067220 */ /* 0x000fe20000400000 */
[----:B------:R-:W-:Y:S01]  /*2860*/  ISETP.GT.AND P2, PT, R52, RZ, P1 ;  /* 0x000000ff3400720c */ /* 0x000fe20000f44270 */
[----:B------:R-:W-:Y:S01]  /*2870*/  IMAD.IADD R21, R21, 0x1, R11 ;  /* 0x0000000115157824 */ /* 0x000fe200078e020b */
[----:B------:R-:W-:Y:S01]  /*2880*/  IADD3 R7, P3, R4, R10, RZ ;  /* 0x0000000a04077210 */ /* 0x000fe20007f7e0ff */
[----:B------:R-:W-:Y:S01]  /*2890*/  FFMA R6, R33, R26, R6 ;  /* 0x0000001a21067223 */ /* 0x000fe20000000006 */
[----:B0-----:R-:W-:-:S03]  /*28a0*/  @P0 IMAD.MOV.U32 R13, RZ, RZ, R3 ;  /* 0x000000ffff0d0224 */ /* 0x001fc600078e0003 */
[----:B------:R-:W-:Y:S01]  /*28b0*/  IMAD.X R12, R21, 0x1, R5, P3 ;  /* 0x00000001150c7824 */ /* 0x000fe200018e0605 */
[C---:B------:R-:W-:Y:S02]  /*28c0*/  LEA R4, P3, R7.reuse, R48, 0x1 ;  /* 0x0000003007047211 */ /* 0x040fe400078608ff */
[----:B------:R-:W-:Y:S02]  /*28d0*/  F2FP.BF16.F32.PACK_AB R6, RZ, R6 ;  /* 0x00000006ff06723e */ /* 0x000fe400000010ff */
[----:B------:R-:W-:Y:S01]  /*28e0*/  LEA.HI.X R5, R7, R49, R12, 0x1, P3 ;  /* 0x0000003107057211 */ /* 0x000fe200018f0c0c */
[----:B------:R-:W-:Y:S01]  /*28f0*/  @P0 IMAD.MOV.U32 R12, RZ, RZ, R2 ;  /* 0x000000ffff0c0224 */ /* 0x000fe200078e0002 */
[----:B------:R-:W-:-:S05]  /*2900*/  PRMT R20, R6, 0x7610, R20 ;  /* 0x0000761006147816 */ /* 0x000fca0000000014 */
[----:B------:R0:W-:Y:S04]  /*2910*/  @P0 STG.E.U16 desc[UR36][R12.64+0x2], R20 ;  /* 0x000002140c000986 */ /* 0x0001e8000c101524 */
[----:B------:R-:W2:Y:S01]  /*2920*/  @P2 LDG.E.LTC128B.U16 R0, desc[UR36][R4.64] ;  /* 0x0000002404002981 */ /* 0x000ea2000c1e1520 */
[C---:B------:R-:W-:Y:S01]  /*2930*/  SHF.L.U64.HI R11, R39.reuse, 0x1, R38 ;  /* 0x00000001270b7819 */ /* 0x040fe20000010226 */
[----:B------:R-:W-:Y:S01]  /*2940*/  BSSY B1, `(.L_x_37) ;  /* 0x0000012000017945 */ /* 0x000fe20003800000 */
[----:B------:R-:W-:Y:S02]  /*2950*/  LEA R2, P0, R39, R2, 0x1 ;  /* 0x0000000227027211 */ /* 0x000fe400078008ff */
[----:B------:R-:W-:Y:S02]  /*2960*/  IADD3 R6, P3, P4, R36, R10, R8 ;  /* 0x0000000a24067210 */ /* 0x000fe40007c7e008 */
[----:B------:R-:W-:Y:S01]  /*2970*/  ISETP.GT.AND P1, PT, R52, 0x1, P1 ;  /* 0x000000013400780c */ /* 0x000fe20000f24270 */
[----:B------:R-:W-:-:S02]  /*2980*/  IMAD.X R3, R11, 0x1, R3, P0 ;  /* 0x000000010b037824 */ /* 0x000fc400000e0603 */
[----:B--2---:R-:W-:-:S04]  /*2990*/  IMAD.U32 R7, R0, 0x10000, RZ ;  /* 0x0001000000077824 */ /* 0x004fc800078e00ff */
[----:B------:R-:W-:-:S04]  /*29a0*/  FMUL R7, R7, R28 ;  /* 0x0000001c07077220 */ /* 0x000fc80000400000 */
[----:B------:R-:W-:-:S05]  /*29b0*/  FFMA R7, R34, R26, R7 ;  /* 0x0000001a22077223 */ /* 0x000fca0000000007 */
[----:B------:R-:W-:Y:S02]  /*29c0*/  F2FP.BF16.F32.PACK_AB R5, RZ, R7 ;  /* 0x00000007ff05723e */ /* 0x000fe400000010ff */
[----:B------:R-:W-:Y:S02]  /*29d0*/  IADD3.X R7, R37, R21, R9, P3, P4 ;  /* 0x0000001525077210 */ /* 0x000fe40001fe8409 */
[----:B------:R-:W-:Y:S01]  /*29e0*/  PRMT R8, R5, 0x7610, R8 ;  /* 0x0000761005087816 */ /* 0x000fe20000000008 */
[----:B------:R-:W-:-:S04]  /*29f0*/  IMAD.WIDE.U32 R4, R27, R14, R6 ;  /* 0x0000000e1b047225 */ /* 0x000fc800078e0006 */
[----:B------:R0:W-:Y:S01]  /*2a00*/  @P2 STG.E.U16 desc[UR36][R2.64], R8 ;  /* 0x0000000802002986 */ /* 0x0001e2000c101524 */
[----:B------:R-:W-:Y:S01]  /*2a10*/  IMAD.IADD R5, R15, 0x1, R5 ;  /* 0x000000010f057824 */ /* 0x000fe200078e0205 */
[----:B------:R-:W-:-:S04]  /*2a20*/  LEA R6, P0, R4, R48, 0x1 ;  /* 0x0000003004067211 */ /* 0x000fc800078008ff */
[----:B------:R-:W-:Y:S01]  /*2a30*/  LEA.HI.X R7, R4, R49, R5, 0x1, P0 ;  /* 0x0000003104077211 */ /* 0x000fe200000f0c05 */
[----:B------:R-:W-:Y:S08]  /*2a40*/  @!P1 BRA `(.L_x_38) ;  /* 0x0000000000049947 */ /* 0x000ff00003800000 */
[----:B------:R1:W5:Y:S02]  /*2a50*/  LDG.E.LTC128B.U16 R0, desc[UR36][R6.64+0x2] ;  /* 0x0000022406007981 */ /* 0x000364000c1e1520 */
.L_x_38:
[----:B------:R-:W-:Y:S05]  /*2a60*/  BSYNC B1 ;  /* 0x0000000000017941 */ /* 0x000fea0003800000 */
.L_x_37:
[----:B------:R-:W-:Y:S05]  /*2a70*/  @!P1 BRA `(.L_x_39) ;  /* 0x0000000000809947 */ /* 0x000fea0003800000 */
[----:B-----5:R-:W-:-:S04]  /*2a80*/  IMAD.U32 R5, R0, 0x10000, RZ ;  /* 0x0001000000057824 */ /* 0x020fc800078e00ff */
[----:B------:R-:W-:-:S04]  /*2a90*/  FMUL R0, R5, R28 ;  /* 0x0000001c05007220 */ /* 0x000fc80000400000 */
[----:B------:R-:W-:-:S05]  /*2aa0*/  FFMA R0, R35, R26, R0 ;  /* 0x0000001a23007223 */ /* 0x000fca0000000000 */
[----:B------:R-:W-:-:S05]  /*2ab0*/  F2FP.BF16.F32.PACK_AB R0, RZ, R0 ;  /* 0x00000000ff00723e */ /* 0x000fca00000010ff */
[----:B------:R2:W-:Y:S01]  /*2ac0*/  STG.E.U16 desc[UR36][R2.64+0x2], R0 ;  /* 0x0000020002007986 */ /* 0x0005e2000c101524 */
[----:B------:R-:W-:Y:S05]  /*2ad0*/  BRA `(.L_x_39) ;  /* 0x0000000000687947 */ /* 0x000fea0003800000 */
.L_x_34:
[----:B------:R-:W-:Y:S01]  /*2ae0*/  ISETP.GT.AND P0, PT, R20, RZ, PT ;  /* 0x000000ff1400720c */ /* 0x000fe20003f04270 */
[----:B------:R-:W-:Y:S01]  /*2af0*/  ULDC.64 UR4, c[0x0][0x5c0] ;  /* 0x0001700000047ab9 */ /* 0x000fe20000000a00 */
[-C--:B------:R-:W-:Y:S01]  /*2b00*/  FMUL R32, R32, R26.reuse ;  /* 0x0000001a20207220 */ /* 0x080fe20000400000 */
[----:B------:R-:W-:Y:S01]  /*2b10*/  LEA R2, P3, R12, UR4, 0x1 ;  /* 0x000000040c027c11 */ /* 0x000fe2000f8608ff */
[-C--:B------:R-:W-:Y:S01]  /*2b20*/  FMUL R33, R33, R26.reuse ;  /* 0x0000001a21217220 */ /* 0x080fe20000400000 */
[----:B------:R-:W-:Y:S01]  /*2b30*/  ISETP.GT.AND P2, PT, R52, RZ, P0 ;  /* 0x000000ff3400720c */ /* 0x000fe20000744270 */
[-C--:B------:R-:W-:Y:S01]  /*2b40*/  FMUL R34, R34, R26.reuse ;  /* 0x0000001a22227220 */ /* 0x080fe20000400000 */
[----:B------:R-:W-:Y:S01]  /*2b50*/  ISETP.GT.AND P1, PT, R20, 0x8, PT ;  /* 0x000000081400780c */ /* 0x000fe20003f24270 */
[----:B------:R-:W-:Y:S01]  /*2b60*/  FMUL R35, R35, R26 ;  /* 0x0000001a23237220 */ /* 0x000fe20000400000 */
[----:B------:R-:W-:Y:S02]  /*2b70*/  F2FP.BF16.F32.PACK_AB R32, RZ, R32 ;  /* 0x00000020ff20723e */ /* 0x000fe400000010ff */
[----:B------:R-:W-:-:S02]  /*2b80*/  LEA.HI.X R3, R12, UR5, R45, 0x1, P3 ;  /* 0x000000050c037c11 */ /* 0x000fc400098f0c2d */
[C---:B------:R-:W-:Y:S02]  /*2b90*/  ISETP.GT.AND P0, PT, R52.reuse, 0x1, P0 ;  /* 0x000000013400780c */ /* 0x040fe40000704270 */
[C---:B------:R-:W-:Y:S02]  /*2ba0*/  ISETP.GT.AND P3, PT, R52.reuse, RZ, P1 ;  /* 0x000000ff3400720c */ /* 0x040fe40000f64270 */
[----:B------:R-:W-:Y:S01]  /*2bb0*/  ISETP.GT.AND P1, PT, R52, 0x1, P1 ;  /* 0x000000013400780c */ /* 0x000fe20000f24270 */
[----:B------:R-:W-:Y:S01]  /*2bc0*/  @P2 STG.E.U16 desc[UR36][R2.64], R32 ;  /* 0x0000002002002986 */ /* 0x000fe2000c101524 */
[C---:B------:R-:W-:Y:S02]  /*2bd0*/  SHF.L.U64.HI R5, R39.reuse, 0x1, R38 ;  /* 0x0000000127057819 */ /* 0x040fe40000010226 */
[----:B------:R-:W-:Y:S02]  /*2be0*/  LEA R4, P2, R39, R2, 0x1 ;  /* 0x0000000227047211 */ /* 0x000fe400078408ff */
[----:B------:R-:W-:-:S02]  /*2bf0*/  F2FP.BF16.F32.PACK_AB R33, RZ, R33 ;  /* 0x00000021ff21723e */ /* 0x000fc400000010ff */
[----:B------:R-:W-:Y:S01]  /*2c00*/  F2FP.BF16.F32.PACK_AB R34, RZ, R34 ;  /* 0x00000022ff22723e */ /* 0x000fe200000010ff */
[----:B------:R-:W-:Y:S01]  /*2c10*/  IMAD.X R5, R5, 0x1, R3, P2 ;  /* 0x0000000105057824 */ /* 0x000fe200010e0603 */
[----:B------:R-:W-:Y:S01]  /*2c20*/  F2FP.BF16.F32.PACK_AB R35, RZ, R35 ;  /* 0x00000023ff23723e */ /* 0x000fe200000010ff */
[----:B------:R0:W-:Y:S04]  /*2c30*/  @P0 STG.E.U16 desc[UR36][R2.64+0x2], R33 ;  /* 0x0000022102000986 */ /* 0x0001e8000c101524 */
[----:B------:R1:W-:Y:S01]  /*2c40*/  @P3 STG.E.U16 desc[UR36][R4.64], R34 ;  /* 0x0000002204003986 */ /* 0x0003e2000c101524 */
[----:B0-----:R-:W-:Y:S02]  /*2c50*/  @P1 IMAD.MOV.U32 R2, RZ, RZ, R4 ;  /* 0x000000ffff021224 */ /* 0x001fe400078e0004 */
[----:B------:R-:W-:-:S05]  /*2c60*/  @P1 IMAD.MOV.U32 R3, RZ, RZ, R5 ;  /* 0x000000ffff031224 */ /* 0x000fca00078e0005 */
[----:B------:R1:W-:Y:S02]  /*2c70*/  @P1 STG.E.U16 desc[UR36][R2.64+0x2], R35 ;  /* 0x0000022302001986 */ /* 0x0003e4000c101524 */
.L_x_39:
[----:B------:R-:W-:Y:S05]  /*2c80*/  BSYNC B0 ;  /* 0x0000000000007941 */ /* 0x000fea0003800000 */
.L_x_33:
[----:B------:R-:W-:Y:S01]  /*2c90*/  LEA R22, P0, R16, R22, 0x1 ;  /* 0x0000001610167211 */ /* 0x000fe200078008ff */
[----:B------:R-:W-:Y:S01]  /*2ca0*/  ULDC.64 UR4, c[0x0][0x650] ;  /* 0x0001940000047ab9 */ /* 0x000fe20000000a00 */
[----:B--2--5:R-:W-:Y:S02]  /*2cb0*/  IMAD.U32 R0, RZ, RZ, UR44 ;  /* 0x0000002cff007e24 */ /* 0x024fe4000f8e00ff */
[----:B------:R-:W-:Y:S02]  /*2cc0*/  IMAD.MOV.U32 R24, RZ, RZ, -0x1 ;  /* 0xffffffffff187424 */ /* 0x000fe400078e00ff */
[----:B------:R-:W-:Y:S01]  /*2cd0*/  IMAD.X R19, R40, 0x1, R19, P0 ;  /* 0x0000000128137824 */ /* 0x000fe200000e0613 */
[----:B------:R-:W-:Y:S01]  /*2ce0*/  ISETP.GE.U32.AND P0, PT, R22, UR4, PT ;  /* 0x0000000416007c0c */ /* 0x000fe2000bf06070 */
[----:B------:R2:W-:Y:S01]  /*2cf0*/  SYNCS.ARRIVE.TRANS64.A1T0 RZ, [R0+UR48], RZ ;  /* 0x000000ff00ff79a7 */ /* 0x0005e20008100030 */
[----:B------:R-:W-:Y:S02]  /*2d00*/  IMAD.MOV.U32 R25, RZ, RZ, -0x1 ;  /* 0xffffffffff197424 */ /* 0x000fe400078e00ff */
[----:B------:R-:W-:Y:S01]  /*2d10*/  ISETP.GE.U32.AND.EX P0, PT, R19, UR5, PT, P0 ;  /* 0x0000000513007c0c */ /* 0x000fe2000bf06100 */
[----:B------:R-:W-:Y:S01]  /*2d20*/  IMAD.MOV.U32 R27, RZ, RZ, -0x1 ;  /* 0xffffffffff1b7424 */ /* 0x000fe200078e00ff */
[----:B--2---:R-:W-:-:S11]  /*2d30*/  PRMT R0, RZ, 0x7610, R0 ;  /* 0x00007610ff007816 */ /* 0x004fd60000000000 */
[----:B------:R-:W-:Y:S05]  /*2d40*/  @P0 BRA `(.L_x_40) ;  /* 0x0000000400540947 */ /* 0x000fea0003800000 */
[----:B0-----:R-:W0:Y:S01]  /*2d50*/  LDC.64 R8, c[0x0][0x628] ;  /* 0x00018a00ff087b82 */ /* 0x001e220000000a00 */
[----:B------:R-:W2:Y:S01]  /*2d60*/  S2R R14, SR_CTAID.X ;  /* 0x00000000000e7919 */ /* 0x000ea20000002500 */
[----:B-1----:R-:W-:Y:S02]  /*2d70*/  IMAD.MOV.U32 R6, RZ, RZ, R22 ;  /* 0x000000ffff067224 */ /* 0x002fe400078e0016 */
[----:B------:R-:W-:Y:S01]  /*2d80*/  IMAD.MOV.U32 R7, RZ, RZ, R19 ;  /* 0x000000ffff077224 */ /* 0x000fe200078e0013 */
[----:B------:R-:W1:Y:S03]  /*2d90*/  S2R R15, SR_CTAID.Y ;  /* 0x00000000000f7919 */ /* 0x000e660000002600 */
[----:B------:R-:W3:Y:S08]  /*2da0*/  LDC R0, c[0x0][0x630] ;  /* 0x00018c00ff007b82 */ /* 0x000ef00000000800 */
[----:B------:R-:W4:Y:S01]  /*2db0*/  LDC.64 R12, c[0x0][0x620] ;  /* 0x00018800ff0c7b82 */ /* 0x000f220000000a00 */
[----:B0-----:R-:W-:-:S04]  /*2dc0*/  ISETP.NE.U32.AND P0, PT, R8, RZ, PT ;  /* 0x000000ff0800720c */ /* 0x001fc80003f05070 */
[----:B------:R-:W-:-:S13]  /*2dd0*/  ISETP.NE.AND.EX P0, PT, R9, RZ, PT, P0 ;  /* 0x000000ff0900720c */ /* 0x000fda0003f05300 */
[----:B-1234-:R-:W-:Y:S05]  /*2de0*/  @!P0 BRA `(.L_x_41) ;  /* 0x0000000000288947 */ /* 0x01efea0003800000 */
        /* <DEDUP_REMOVED lines=10> */
.L_x_41:
[-CC-:B------:R-:W-:Y:S01]  /*2e90*/  SHF.R.U64 R27, R6, R0.reuse, R7.reuse ;  /* 0x00000000061b7219 */ /* 0x180fe20000001207 */
[----:B------:R-:W0:Y:S01]  /*2ea0*/  LDC.64 R24, c[0x0][0x640] ;  /* 0x00019000ff187b82 */ /* 0x000e220000000a00 */
[----:B------:R-:W-:Y:S01]  /*2eb0*/  SHF.R.U32.HI R0, RZ, R0, R7 ;  /* 0x00000000ff007219 */ /* 0x000fe20000011607 */
[----:B------:R-:W-:Y:S01]  /*2ec0*/  IMAD.MOV.U32 R2, RZ, RZ, R22 ;  /* 0x000000ffff027224 */ /* 0x000fe200078e0016 */
[----:B------:R-:W-:Y:S01]  /*2ed0*/  IADD3 R5, P0, RZ, -R27, RZ ;  /* 0x8000001bff057210 */ /* 0x000fe20007f1e0ff */
[----:B------:R-:W-:Y:S01]  /*2ee0*/  ULDC UR4, c[0x0][0x150] ;  /* 0x0000540000047ab9 */ /* 0x000fe20000000800 */
[----:B------:R-:W-:-:S03]  /*2ef0*/  I2FP.F32.U32 R6, R14 ;  /* 0x0000000e00067245 */ /* 0x000fc60000201000 */
[----:B------:R-:W1:Y:S01]  /*2f00*/  LDC R4, c[0x0][0x618] ;  /* 0x00018600ff047b82 */ /* 0x000e620000000800 */
[----:B------:R-:W-:Y:S02]  /*2f10*/  IMAD.X R3, RZ, RZ, ~R0, P0 ;  /* 0x000000ffff037224 */ /* 0x000fe400000e0e00 */
[----:B------:R-:W-:Y:S01]  /*2f20*/  FMUL R6, R6, UR4 ;  /* 0x0000000406067c20 */ /* 0x000fe20008400000 */
[----:B------:R-:W-:Y:S01]  /*2f30*/  ULDC UR4, c[0x0][0x154] ;  /* 0x0000550000047ab9 */ /* 0x000fe20000000800 */
[-C--:B------:R-:W-:Y:S02]  /*2f40*/  IMAD R0, R3, R12.reuse, RZ ;  /* 0x0000000c03007224 */ /* 0x080fe400078e02ff */
[----:B------:R-:W-:Y:S01]  /*2f50*/  IMAD.MOV.U32 R3, RZ, RZ, R19 ;  /* 0x000000ffff037224 */ /* 0x000fe200078e0013 */
[----:B------:R-:W2:Y:S01]  /*2f60*/  LDC R9, c[0x0][0x608] ;  /* 0x00018200ff097b82 */ /* 0x000ea20000000800 */
[----:B------:R-:W3:Y:S01]  /*2f70*/  F2I.U32.TRUNC.NTZ R6, R6 ;  /* 0x0000000600067305 */ /* 0x000ee2000020f000 */
[----:B------:R-:W-:-:S04]  /*2f80*/  IMAD.WIDE.U32 R2, R5, R12, R2 ;  /* 0x0000000c05027225 */ /* 0x000fc800078e0002 */
[----:B------:R-:W-:Y:S02]  /*2f90*/  IMAD R5, R5, R13, R0 ;  /* 0x0000000d05057224 */ /* 0x000fe400078e0200 */
[----:B------:R-:W4:Y:S01]  /*2fa0*/  LDC R20, c[0x0][0x658] ;  /* 0x00019600ff147b82 */ /* 0x000f220000000800 */
[----:B0-----:R-:W-:Y:S01]  /*2fb0*/  ISETP.NE.U32.AND P0, PT, R24, RZ, PT ;  /* 0x000000ff1800720c */ /* 0x001fe20003f05070 */
[----:B------:R-:W-:Y:S01]  /*2fc0*/  IMAD.IADD R3, R3, 0x1, R5 ;  /* 0x0000000103037824 */ /* 0x000fe200078e0205 */
[----:B------:R-:W-:Y:S02]  /*2fd0*/  I2FP.F32.U32 R5, R15 ;  /* 0x0000000f00057245 */ /* 0x000fe40000201000 */
[----:B------:R-:W-:-:S03]  /*2fe0*/  ISETP.NE.AND.EX P0, PT, R25, RZ, PT, P0 ;  /* 0x000000ff1900720c */ /* 0x000fc60003f05300 */
[----:B------:R-:W0:Y:S01]  /*2ff0*/  LDC R7, c[0x0][0x144] ;  /* 0x00005100ff077b82 */ /* 0x000e220000000800 */
[-CC-:B-1----:R-:W-:Y:S01]  /*3000*/  SHF.R.U32.HI R0, RZ, R4.reuse, R3.reuse ;  /* 0x00000004ff007219 */ /* 0x182fe20000011603 */
[----:B------:R-:W-:Y:S01]  /*3010*/  FMUL R5, R5, UR4 ;  /* 0x0000000405057c20 */ /* 0x000fe20008400000 */
[----:B------:R-:W-:Y:S01]  /*3020*/  SHF.R.U64 R11, R2, R4, R3 ;  /* 0x00000004020b7219 */ /* 0x000fe20000001203 */
[----:B---3--:R-:W-:-:S04]  /*3030*/  IMAD.MOV R6, RZ, RZ, -R6 ;  /* 0x000000ffff067224 */ /* 0x008fc800078e0a06 */
[----:B------:R-:W1:Y:S01]  /*3040*/  LDC R12, c[0x0][0x148] ;  /* 0x00005200ff0c7b82 */ /* 0x000e620000000800 */
[-CC-:B--2---:R-:W-:Y:S02]  /*3050*/  SHF.R.U64 R8, R11, R9.reuse, R0.reuse ;  /* 0x000000090b087219 */ /* 0x184fe40000001200 */
[----:B------:R-:W-:Y:S02]  /*3060*/  SHF.R.U32.HI R3, RZ, R9, R0 ;  /* 0x00000009ff037219 */ /* 0x000fe40000011600 */
[----:B------:R2:W3:Y:S03]  /*3070*/  F2I.U32.TRUNC.NTZ R0, R5 ;  /* 0x0000000500007305 */ /* 0x0004e6000020f000 */
[----:B------:R-:W1:Y:S01]  /*3080*/  LDC R21, c[0x0][0x648] ;  /* 0x00019200ff157b82 */ /* 0x000e620000000800 */
[-CC-:B----4-:R-:W-:Y:S02]  /*3090*/  SHF.R.U64 R10, R8, R20.reuse, R3.reuse ;  /* 0x00000014080a7219 */ /* 0x190fe40000001203 */
[----:B------:R-:W-:-:S03]  /*30a0*/  SHF.R.U32.HI R3, RZ, R20, R3 ;  /* 0x00000014ff037219 */ /* 0x000fc60000011603 */
[----:B------:R-:W-:Y:S02]  /*30b0*/  IMAD.MOV.U32 R2, RZ, RZ, R10 ;  /* 0x000000ffff027224 */ /* 0x000fe400078e000a */
[----:B------:R-:W4:Y:S01]  /*30c0*/  LDC R32, c[0x0][0x638] ;  /* 0x00018e00ff207b82 */ /* 0x000f220000000800 */
[----:B0-----:R-:W-:-:S07]  /*30d0*/  IMAD R13, R7, R6, R14 ;  /* 0x00000006070d7224 */ /* 0x001fce00078e020e */
[----:B------:R-:W0:Y:S08]  /*30e0*/  LDC R33, c[0x0][0x610] ;  /* 0x00018400ff217b82 */ /* 0x000e300000000800 */
[----:B------:R-:W0:Y:S01]  /*30f0*/  LDC R34, c[0x0][0x600] ;  /* 0x00018000ff227b82 */ /* 0x000e220000000800 */
[----:B-123--:R-:W-:Y:S05]  /*3100*/  @!P0 BRA `(.L_x_42) ;  /* 0x0000000000288947 */ /* 0x00efea0003800000 */
        /* <DEDUP_REMOVED lines=10> */
.L_x_42:
[----:B------:R-:W-:Y:S01]  /*31b0*/  ISETP.NE.AND P0, PT, R23, 0x1, PT ;  /* 0x000000011700780c */ /* 0x000fe20003f05270 */
[----:B------:R-:W-:Y:S01]  /*31c0*/  IMAD.MOV R4, RZ, RZ, -R0 ;  /* 0x000000ffff047224 */ /* 0x000fe200078e0a00 */
[----:B------:R-:W-:Y:S02]  /*31d0*/  SHF.R.U64 R2, R2, R21, R3 ;  /* 0x0000001502027219 */ /* 0x000fe40000001203 */
[----:B------:R-:W-:Y:S02]  /*31e0*/  LOP3.LUT R0, R8, R43, RZ, 0xc0, !PT ;  /* 0x0000002b08007212 */ /* 0x000fe400078ec0ff */
[----:B------:R-:W-:Y:S01]  /*31f0*/  LOP3.LUT R11, R11, R42, RZ, 0xc0, !PT ;  /* 0x0000002a0b0b7212 */ /* 0x000fe200078ec0ff */
[----:B------:R-:W-:Y:S02]  /*3200*/  IMAD.MOV R3, RZ, RZ, -R2 ;  /* 0x000000ffff037224 */ /* 0x000fe400078e0a02 */
[----:B------:R-:W-:Y:S02]  /*3210*/  IMAD R24, R29, R2, R0 ;  /* 0x000000021d187224 */ /* 0x000fe400078e0200 */
[----:B----4-:R-:W-:-:S02]  /*3220*/  IMAD R0, R3, R32, R10 ;  /* 0x0000002003007224 */ /* 0x010fc400078e020a */
[----:B------:R-:W-:Y:S02]  /*3230*/  @P0 IMAD R13, R12, R4, R15 ;  /* 0x000000040c0d0224 */ /* 0x000fe400078e020f */
[----:B0-----:R-:W-:Y:S02]  /*3240*/  IMAD R3, R0, R34, R11 ;  /* 0x0000002200037224 */ /* 0x001fe400078e020b */
[----:B------:R-:W-:Y:S02]  /*3250*/  IMAD R24, R24, R33, R13 ;  /* 0x0000002118187224 */ /* 0x000fe400078e020d */
[----:B------:R-:W-:-:S03]  /*3260*/  IMAD.MOV.U32 R2, RZ, RZ, 0x1 ;  /* 0x00000001ff027424 */ /* 0x000fc600078e00ff */
[----:B------:R-:W-:Y:S02]  /*3270*/  SEL R25, R3, R24, !P0 ;  /* 0x0000001803197207 */ /* 0x000fe40004000000 */
[----:B------:R-:W-:Y:S02]  /*3280*/  PRMT R0, R2, 0x7610, R0 ;  /* 0x0000761002007816 */ /* 0x000fe40000000000 */
[----:B------:R-:W-:-:S07]  /*3290*/  SEL R24, R24, R3, !P0 ;  /* 0x0000000318187207 */ /* 0x000fce0004000000 */
.L_x_40:
[----:B------:R-:W-:Y:S01]  /*32a0*/  LOP3.LUT P0, RZ, R0, 0xff, RZ, 0xc0, !PT ;  /* 0x000000ff00ff7812 */ /* 0x000fe2000780c0ff */
[----:B------:R-:W-:Y:S01]  /*32b0*/  UIMAD.WIDE.U32 UR4, UR38, 0x51eb851f, URZ ;  /* 0x51eb851f260478a5 */ /* 0x000fe2000f8e003f */
[----:B------:R-:W-:-:S03]  /*32c0*/  LOP3.LUT R51, R51, 0x1, RZ, 0x3c, !PT ;  /* 0x0000000133337812 */ /* 0x000fc600078e3cff */
[----:B------:R-:W-:-:S04]  /*32d0*/  USHF.R.U32.HI UR4, URZ, 0x4, UR5 ;  /* 0x000000043f047899 */ /* 0x000fc80008011605 */
[----:B------:R-:W-:-:S04]  /*32e0*/  UIMAD UR38, UR4, -0x32, UR38 ;  /* 0xffffffce042678a4 */ /* 0x000fc8000f8e0226 */
[----:B------:R-:W-:Y:S08]  /*32f0*/  @P0 BRA `(.L_x_43) ;  /* 0xffffffe800280947 */ /* 0x000ff0000383ffff */
[----:B------:R-:W-:Y:S05]  /*3300*/  EXIT ;  /* 0x000000000000794d */ /* 0x000fea0003800000 */
.L_x_14:
[----:B------:R-:W-:-:S08]  /*3310*/  ISETP.NE.AND P0, PT, R0, RZ, PT ;  /* 0x000000ff0000720c */ /* 0x000fd00003f05270 */
[----:B--2--5:R-:W0:-:S00]  /*3320*/  USETMAXREG.DEALLOC.CTAPOOL 0x28 ;  /* 0x00000028000079c8 */ /* 0x024e0000080e0500 */
[----:B------:R-:W-:Y:S05]  /*3330*/  @P0 EXIT ;  /* 0x000000000000094d */ /* 0x000fea0003800000 */
[----:B0-----:R-:W-:Y:S01]  /*3340*/  LOP3.LUT P0, RZ, R7, 0xff, RZ, 0xc0, !PT ;  /* 0x000000ff07ff7812 */ /* 0x001fe2000780c0ff */
[----:B------:R-:W-:Y:S02]  /*3350*/  IMAD.MOV.U32 R0, RZ, RZ, 0x1 ;  /* 0x00000001ff007424 */ /* 0x000fe400078e00ff */
[----:B------:R-:W-:-:S10]  /*3360*/  IMAD.MOV.U32 R8, RZ, RZ, RZ ;  /* 0x000000ffff087224 */ /* 0x000fd400078e00ff */
[----:B------:R-:W-:Y:S05]  /*3370*/  @!P0 BRA `(.L_x_44) ;  /* 0x0000000c00108947 */ /* 0x000fea0003800000 */
[----:B------:R-:W-:Y:S01]  /*3380*/  LOP3.LUT P1, RZ, R2, 0x1f, RZ, 0xc0, !PT ;  /* 0x0000001f02ff7812 */ /* 0x000fe2000782c0ff */
[----:B------:R-:W-:Y:S01]  /*3390*/  ULDC UR5, c[0x0][0x658] ;  /* 0x0001960000057ab9 */ /* 0x000fe20000000800 */
[----:B------:R-:W-:Y:S01]  /*33a0*/  UMOV UR6, 0xffffffff ;  /* 0xffffffff00067882 */ /* 0x000fe20000000000 */
[----:B------:R-:W-:Y:S01]  /*33b0*/  BSSY B0, `(.L_x_44) ;  /* 0x00000c0000007945 */ /* 0x000fe20003800000 */
[----:B------:R-:W-:Y:S01]  /*33c0*/  USHF.L.U32 UR6, UR6, UR5, URZ ;  /* 0x0000000506067299 */ /* 0x000fe2000800063f */
[C---:B------:R-:W-:Y:S01]  /*33d0*/  ISETP.NE.AND P2, PT, R3.reuse, RZ, PT ;  /* 0x000000ff0300720c */ /* 0x040fe20003f45270 */
[----:B------:R-:W-:Y:S01]  /*33e0*/  IMAD.MOV.U32 R9, RZ, RZ, 0x1 ;  /* 0x00000001ff097424 */ /* 0x000fe200078e00ff */
[----:B------:R-:W-:Y:S01]  /*33f0*/  ISETP.NE.OR P1, PT, R3, RZ, !P1 ;  /* 0x000000ff0300720c */ /* 0x000fe20004f25670 */
[----:B------:R-:W-:Y:S01]  /*3400*/  IMAD.MOV.U32 R0, RZ, RZ, 0x1 ;  /* 0x00000001ff007424 */ /* 0x000fe200078e00ff */
[----:B------:R-:W-:Y:S01]  /*3410*/  LOP3.LUT R7, R18, 0x2, RZ, 0xfc, !PT ;  /* 0x0000000212077812 */ /* 0x000fe200078efcff */
[----:B------:R-:W-:Y:S01]  /*3420*/  IMAD.MOV.U32 R8, RZ, RZ, RZ ;  /* 0x000000ffff087224 */ /* 0x000fe200078e00ff */
[----:B------:R-:W-:Y:S01]  /*3430*/  ULDC UR4, c[0x0][0x600] ;  /* 0x0001800000047ab9 */ /* 0x000fe20000000800 */
[----:B------:R-:W-:Y:S01]  /*3440*/  UMOV UR7, 0x1 ;  /* 0x0000000100077882 */ /* 0x000fe20000000000 */
[----:B------:R-:W-:-:S02]  /*3450*/  UIADD3 UR19, UR40, 0x1, URZ ;  /* 0x0000000128137890 */ /* 0x000fc4000fffe03f */
[----:B------:R-:W-:Y:S02]  /*3460*/  UIADD3 UR15, UR4, -0x1, URZ ;  /* 0xffffffff040f7890 */ /* 0x000fe4000fffe03f */
[----:B------:R-:W-:Y:S02]  /*3470*/  USHF.L.U32 UR17, UR7, UR5, URZ ;  /* 0x0000000507117299 */ /* 0x000fe4000800063f */
[----:B------:R-:W-:Y:S01]  /*3480*/  ULOP3.LUT UR16, URZ, UR6, URZ, 0x33, !UPT ;  /* 0x000000063f107292 */ /* 0x000fe2000f8e333f */
[----:B------:R-:W-:-:S11]  /*3490*/  ULDC.64 UR20, c[0x0][0x198] ;  /* 0x0000660000147ab9 */ /* 0x000fd60000000a00 */
.L_x_56:
[----:B------:R-:W-:-:S03]  /*34a0*/  UMOV UR4, 0xffffffff ;  /* 0xffffffff00047882 */ /* 0x000fc60000000000 */
[----:B------:R-:W-:Y:S05]  /*34b0*/  BRA.DIV UR4, `(.L_x_45) ;  /* 0x0000002a04547947 */ /* 0x000fea000b800000 */
[----:B------:R-:W-:-:S13]  /*34c0*/  ELECT P0, URZ, PT ;  /* 0x00000000003f782f */ /* 0x000fda0003800000 */
.L_x_115:
[----:B------:R-:W0:Y:S01]  /*34d0*/  LDC R2, c[0x0][0x28c] ;  /* 0x0000a300ff027b82 */ /* 0x000e220000000800 */
[----:B------:R-:W-:Y:S01]  /*34e0*/  BSSY B1, `(.L_x_46) ;  /* 0x0000037000017945 */ /* 0x000fe20003800000 */
[----:B0-----:R-:W-:-:S13]  /*34f0*/  ISETP.LT.OR P0, PT, R2, 0x1, !P0 ;  /* 0x000000010200780c */ /* 0x001fda0004701670 */
[----:B------:R-:W-:Y:S05]  /*3500*/  @P0 BRA `(.L_x_47) ;  /* 0x0000000000d00947 */ /* 0x000fea0003800000 */
[----:B------:R-:W-:Y:S02]  /*3510*/  IMAD.SHL.U32 R25, R25, 0x8, RZ ;  /* 0x0000000819197824 */ /* 0x000fe400078e00ff */
[----:B------:R-:W-:Y:S02]  /*3520*/  IMAD.SHL.U32 R24, R24, 0x40, RZ ;  /* 0x0000004018187824 */ /* 0x000fe400078e00ff */
[----:B------:R-:W-:Y:S02]  /*3530*/  IMAD.MOV.U32 R12, RZ, RZ, RZ ;  /* 0x000000ffff0c7224 */ /* 0x000fe400078e00ff */
[----:B------:R-:W-:Y:S02]  /*3540*/  IMAD.U32 R13, RZ, RZ, UR19 ;  /* 0x00000013ff0d7e24 */ /* 0x000fe4000f8e00ff */
[----:B------:R-:W-:Y:S02]  /*3550*/  IMAD.MOV.U32 R2, RZ, RZ, R0 ;  /* 0x000000ffff027224 */ /* 0x000fe400078e0000 */
[----:B------:R-:W-:-:S07]  /*3560*/  IMAD.MOV.U32 R3, RZ, RZ, R8 ;  /* 0x000000ffff037224 */ /* 0x000fce00078e0008 */
.L_x_51:
[----:B------:R-:W0:Y:S01]  /*3570*/  S2R R5, SR_CgaCtaId ;  /* 0x0000000000057919 */ /* 0x000e220000008800 */
[----:B------:R-:W-:-:S04]  /*3580*/  MOV R4, 0x400 ;  /* 0x0000040000047802 */ /* 0x000fc80000000f00 */
[----:B0-----:R-:W-:Y:S02]  /*3590*/  LEA R10, R5, R4, 0x18 ;  /* 0x00000004050a7211 */ /* 0x001fe400078ec0ff */
[----:B------:R-:W-:Y:S01]  /*35a0*/  SHF.L.U32 R4, R2, 0x1f, RZ ;  /* 0x0000001f02047819 */ /* 0x000fe200000006ff */
[----:B------:R-:W0:Y:S02]  /*35b0*/  @!P2 LDC R5, c[0x0][0x500] ;  /* 0x00014000ff05ab82 */ /* 0x000e240000000800 */
[----:B------:R-:W-:-:S04]  /*35c0*/  IMAD R11, R3, 0x8, R10 ;  /* 0x00000008030b7824 */ /* 0x000fc800078e020a */
[----:B------:R-:W1:Y:S02]  /*35d0*/  SYNCS.PHASECHK.TRANS64.TRYWAIT P0, [R11+URZ+0x190], R4 ;  /* 0x000190040b0075a7 */ /* 0x000e64000800017f */
[----:B-1----:R-:W-:Y:S05]  /*35e0*/  @!P0 BRA `(.L_x_48) ;  /* 0x00000028002c8947 */ /* 0x002fea0003800000 */
.L_x_116:
[----:B-1----:R-:W-:Y:S01]  /*35f0*/  PRMT R4, R7, 0x9910, RZ ;  /* 0x0000991007047816 */ /* 0x002fe200000000ff */
[----:B0-----:R0:W-:Y:S03]  /*3600*/  @!P2 SYNCS.ARRIVE.TRANS64 RZ, [R11+URZ], R5 ;  /* 0x000000050bffa9a7 */ /* 0x0011e6000800003f */
[----:B------:R-:W-:-:S13]  /*3610*/  ISETP.NE.AND P0, PT, R4, 0x2, PT ;  /* 0x000000020400780c */ /* 0x000fda0003f05270 */
[----:B0-----:R-:W-:Y:S05]  /*3620*/  @P0 BRA `(.L_x_49) ;  /* 0x0000000000040947 */ /* 0x001fea0003800000 */
[----:B------:R-:W-:Y:S01]  /*3630*/  BPT.TRAP 0x1 ;  /* 0x000000040000795c */ /* 0x000fe20000300000 */
.L_x_49:
[----:B------:R-:W-:Y:S05]  /*3640*/  @P1 BRA `(.L_x_50) ;  /* 0x0000000000041947 */ /* 0x000fea0003800000 */
[----:B------:R-:W-:Y:S01]  /*3650*/  BPT.TRAP 0x1 ;  /* 0x000000040000795c */ /* 0x000fe20000300000 */
.L_x_50:
[--C-:B------:R-:W-:Y:S01]  /*3660*/  IMAD R4, R3, 0x1000, R10.reuse ;  /* 0x0000100003047824 */ /* 0x100fe200078e020a */
[----:B------:R-:W-:Y:S01]  /*3670*/  R2UR UR9, R11 ;  /* 0x000000000b0972ca */ /* 0x000fe200000e0000 */
[----:B------:R-:W-:Y:S01]  /*3680*/  IMAD R10, R3, 0x200, R10 ;  /* 0x00000200030a7824 */ /* 0x000fe200078e020a */
[----:B------:R-:W-:Y:S01]  /*3690*/  UIADD3 UR4, UP0, UR20, 0xf0, URZ ;  /* 0x000000f014047890 */ /* 0x000fe2000ff1e03f */
[----:B------:R-:W-:Y:S01]  /*36a0*/  VIADD R13, R13, 0xffffffff ;  /* 0xffffffff0d0d7836 */ /* 0x000fe20000000000 */
[----:B------:R-:W-:Y:S01]  /*36b0*/  R2UR UR5, R4 ;  /* 0x00000000040572ca */ /* 0x000fe200000e0000 */
[----:B------:R-:W-:Y:S01]  /*36c0*/  UIADD3 UR22, UP1, UR20, 0x1f0, URZ ;  /* 0x000001f014167890 */ /* 0x000fe2000ff3e03f */
[----:B------:R-:W-:Y:S01]  /*36d0*/  R2UR UR8, R10 ;  /* 0x000000000a0872ca */ /* 0x000fe200000e0000 */
[----:B------:R-:W-:Y:S01]  /*36e0*/  VIADD R3, R3, 0x1 ;  /* 0x0000000103037836 */ /* 0x000fe20000000000 */
[----:B------:R-:W-:Y:S01]  /*36f0*/  R2UR UR11, R24 ;  /* 0x00000000180b72ca */ /* 0x000fe200000e0000 */
[----:B------:R-:W-:Y:S01]  /*3700*/  UIADD3.X UR23, URZ, UR21, URZ, UP1, !UPT ;  /* 0x000000153f177290 */ /* 0x000fe20008ffe43f */
[C---:B------:R-:W-:Y:S01]  /*3710*/  R2UR UR10, R12.reuse ;  /* 0x000000000c0a72ca */ /* 0x040fe200000e0000 */
[----:B------:R-:W-:Y:S01]  /*3720*/  UMOV UR6, 0x0 ;  /* 0x0000000000067882 */ /* 0x000fe20000000000 */
[----:B------:R-:W-:Y:S01]  /*3730*/  R2UR UR12, R27 ;  /* 0x000000001b0c72ca */ /* 0x000fe200000e0000 */
[----:B------:R-:W-:Y:S01]  /*3740*/  UMOV UR7, 0x10000000 ;  /* 0x1000000000077882 */ /* 0x000fe20000000000 */
[----:B------:R-:W-:Y:S01]  /*3750*/  R2UR UR18, R25 ;  /* 0x00000000191272ca */ /* 0x000fe200000e0000 */
[----:B------:R-:W-:Y:S01]  /*3760*/  VIADD R12, R12, 0x20 ;  /* 0x000000200c0c7836 */ /* 0x000fe20000000000 */
[----:B------:R-:W-:Y:S01]  /*3770*/  ISETP.GT.AND P3, PT, R13, 0x1, PT ;  /* 0x000000010d00780c */ /* 0x000fe20003f64270 */
[----:B------:R-:W-:Y:S01]  /*3780*/  UIADD3 UR13, UR5, 0x400, URZ ;  /* 0x00000400050d7890 */ /* 0x000fe2000fffe03f */
[----:B------:R-:W-:Y:S01]  /*3790*/  ISETP.NE.AND P0, PT, R3, 0x32, PT ;  /* 0x000000320300780c */ /* 0x000fe20003f05270 */
[----:B------:R-:W-:-:S02]  /*37a0*/  UIADD3.X UR5, URZ, UR21, URZ, UP0, !UPT ;  /* 0x000000153f057290 */ /* 0x000fc400087fe43f */
[----:B------:R-:W-:Y:S01]  /*37b0*/  UIADD3 UR14, UR8, 0x32400, URZ ;  /* 0x00032400080e7890 */ /* 0x000fe2000fffe03f */
[----:B------:R-:W-:Y:S02]  /*37c0*/  SEL R5, RZ, 0x1, P0 ;  /* 0x00000001ff057807 */ /* 0x000fe40000000000 */
[----:B------:R-:W-:Y:S01]  /*37d0*/  UMOV UR8, UR13 ;  /* 0x0000000d00087c82 */ /* 0x000fe20008000000 */
[----:B------:R-:W-:Y:S02]  /*37e0*/  SEL R3, R3, RZ, P0 ;  /* 0x000000ff03037207 */ /* 0x000fe40000000000 */
[----:B------:R-:W-:Y:S01]  /*37f0*/  LOP3.LUT R2, R2, R5, RZ, 0x3c, !PT ;  /* 0x0000000502027212 */ /* 0x000fe200078e3cff */
[----:B------:R0:W-:Y:S02]  /*3800*/  UTMALDG.3D [UR8], [UR4], desc[UR6] ;  /* 0x00000608040075b4 */ /* 0x0001e40008011000 */
[----:B0-----:R-:W-:Y:S01]  /*3810*/  UMOV UR8, UR14 ;  /* 0x0000000e00087c82 */ /* 0x001fe20008000000 */
[----:B------:R-:W-:-:S02]  /*3820*/  UMOV UR11, UR18 ;  /* 0x00000012000b7c82 */ /* 0x000fc40008000000 */
[----:B------:R0:W-:Y:S02]  /*3830*/  UTMALDG.3D [UR8], [UR22], desc[UR6] ;  /* 0x00000608160075b4 */ /* 0x0001e40008011000 */
[----:B0-----:R-:W-:Y:S05]  /*3840*/  @P3 BRA `(.L_x_51) ;  /* 0xfffffffc00483947 */ /* 0x001fea000383ffff */
.L_x_47:
[----:B------:R-:W-:Y:S05]  /*3850*/  BSYNC B1 ;  /* 0x0000000000017941 */ /* 0x000fea0003800000 */
.L_x_46:
[----:B------:R-:W-:Y:S01]  /*3860*/  LOP3.LUT P3, RZ, R9, 0xff, RZ, 0xc0, !PT ;  /* 0x000000ff09ff7812 */ /* 0x000fe2000786c0ff */
[----:B------:R-:W-:Y:S01]  /*3870*/  VIADD R8, R8, UR40 ;  /* 0x0000002808087c36 */ /* 0x000fe20008000000 */
[----:B------:R-:W-:Y:S01]  /*3880*/  ULDC.64 UR4, c[0x0][0x650] ;  /* 0x0001940000047ab9 */ /* 0x000fe20000000a00 */
[----:B------:R-:W-:Y:S01]  /*3890*/  IMAD.U32 R5, RZ, RZ, UR40 ;  /* 0x00000028ff057e24 */ /* 0x000fe2000f8e00ff */
[----:B------:R-:W-:Y:S01]  /*38a0*/  UISETP.GE.U32.AND UP0, UPT, UR40, 0x32, UPT ;  /* 0x000000322800788c */ /* 0x000fe2000bf06070 */
[----:B------:R-:W-:Y:S01]  /*38b0*/  BSSY B1, `(.L_x_52) ;  /* 0x000006d000017945 */ /* 0x000fe20003800000 */
[----:B------:R-:W-:Y:S01]  /*38c0*/  ISETP.GT.U32.AND P0, PT, R8, 0x31, PT ;  /* 0x000000310800780c */ /* 0x000fe20003f04070 */
[----:B------:R-:W-:Y:S01]  /*38d0*/  IMAD.MOV.U32 R24, RZ, RZ, -0x1 ;  /* 0xffffffffff187424 */ /* 0x000fe200078e00ff */
[----:B------:R-:W-:Y:S01]  /*38e0*/  PRMT R9, RZ, 0x7610, R9 ;  /* 0x00007610ff097816 */ /* 0x000fe20000000009 */
[----:B------:R-:W-:Y:S01]  /*38f0*/  IMAD.MOV.U32 R25, RZ, RZ, -0x1 ;  /* 0xffffffffff197424 */ /* 0x000fe200078e00ff */
[----:B------:R-:W-:Y:S01]  /*3900*/  ISETP.LT.U32.AND P0, PT, R5, 0x32, P0 ;  /* 0x000000320500780c */ /* 0x000fe20000701070 */
[----:B------:R-:W-:Y:S01]  /*3910*/  IMAD.MOV.U32 R27, RZ, RZ, -0x1 ;  /* 0xffffffffff1b7424 */ /* 0x000fe200078e00ff */
[----:B------:R-:W-:Y:S01]  /*3920*/  PLOP3.LUT P4, PT, PT, PT, UP0, 0x80, 0x0 ;  /* 0x000000000000781c */ /* 0x000fe20003f8f008 */
[----:B------:R-:W0:Y:S01]  /*3930*/  @P3 S2R R3, SR_CgaCtaId ;  /* 0x0000000000033919 */ /* 0x000e220000008800 */
[----:B------:R-:W-:-:S04]  /*3940*/  @P3 MOV R2, 0x400 ;  /* 0x0000040000023802 */ /* 0x000fc80000000f00 */
[----:B0-----:R-:W-:Y:S01]  /*3950*/  @P3 LEA R4, R3, R2, 0x18 ;  /* 0x0000000203043211 */ /* 0x001fe200078ec0ff */
[----:B------:R-:W-:-:S03]  /*3960*/  IMAD.WIDE.U32 R2, R8, 0x51eb851f, RZ ;  /* 0x51eb851f08027825 */ /* 0x000fc600078e00ff */
[----:B------:R0:W-:Y:S01]  /*3970*/  @P3 SYNCS.ARRIVE.TRANS64.A1T0 RZ, [R4+URZ+0x358], RZ ;  /* 0x000358ff04ff39a7 */ /* 0x0001e2000810003f */
[----:B------:R-:W-:Y:S02]  /*3980*/  IADD3 R22, P3, R22, R16, RZ ;  /* 0x0000001016167210 */ /* 0x000fe40007f7e0ff */
[----:B------:R-:W-:Y:S02]  /*3990*/  SHF.R.U32.HI R5, RZ, 0x4, R3 ;  /* 0x00000004ff057819 */ /* 0x000fe40000011603 */
[----:B------:R-:W-:Y:S01]  /*39a0*/  SEL R3, RZ, 0x1, !P0 ;  /* 0x00000001ff037807 */ /* 0x000fe20004000000 */
[----:B------:R-:W-:Y:S01]  /*39b0*/  IMAD.X R19, R19, 0x1, R6, P3 ;  /* 0x0000000113137824 */ /* 0x000fe200018e0606 */
[----:B------:R-:W-:Y:S01]  /*39c0*/  ISETP.GE.U32.AND P0, PT, R22, UR4, PT ;  /* 0x0000000416007c0c */ /* 0x000fe2000bf06070 */
[----:B------:R-:W-:Y:S01]  /*39d0*/  IMAD R8, R5, -0x32, R8 ;  /* 0xffffffce05087824 */ /* 0x000fe200078e0208 */
[----:B------:R-:W-:Y:S02]  /*39e0*/  LOP3.LUT R0, R0, R3, RZ, 0x3c, !PT ;  /* 0x0000000300007212 */ /* 0x000fe400078e3cff */
[----:B------:R-:W-:-:S02]  /*39f0*/  ISETP.GE.U32.AND.EX P0, PT, R19, UR5, PT, P0 ;  /* 0x0000000513007c0c */ /* 0x000fc4000bf06100 */
[----:B------:R-:W-:Y:S02]  /*3a00*/  @P4 LOP3.LUT R0, R0, 0x1, R5, 0x78, !PT ;  /* 0x0000000100004812 */ /* 0x000fe400078e7805 */
[----:B------:R-:W-:-:S09]  /*3a10*/  PRMT R2, RZ, 0x7610, R2 ;  /* 0x00007610ff027816 */ /* 0x000fd20000000002 */
[----:B0-----:R-:W-:Y:S05]  /*3a20*/  @P0 BRA `(.L_x_53) ;  /* 0x0000000400540947 */ /* 0x001fea0003800000 */
[----:B------:R-:W0:Y:S01]  /*3a30*/  S2R R11, SR_CTAID.X ;  /* 0x00000000000b7919 */ /* 0x000e220000002500 */
[----:B------:R-:W-:Y:S01]  /*3a40*/  ULDC.64 UR4, c[0x0][0x628] ;  /* 0x00018a0000047ab9 */ /* 0x000fe20000000a00 */
[----:B------:R-:W1:Y:S01]  /*3a50*/  LDC R12, c[0x0][0x144] ;  /* 0x00005100ff0c7b82 */ /* 0x000e620000000800 */
[----:B------:R-:W-:Y:S01]  /*3a60*/  ISETP.NE.U32.AND P0, PT, RZ, UR4, PT ;  /* 0x00000004ff007c0c */ /* 0x000fe2000bf05070 */
[----:B------:R-:W2:Y:S01]  /*3a70*/  S2R R10, SR_CTAID.Y ;  /* 0x00000000000a7919 */ /* 0x000ea20000002600 */
[----:B------:R-:W-:Y:S01]  /*3a80*/  ULDC UR6, c[0x0][0x150] ;  /* 0x0000540000067ab9 */ /* 0x000fe20000000800 */
[----:B------:R-:W-:Y:S01]  /*3a90*/  ULDC UR7, c[0x0][0x630] ;  /* 0x00018c0000077ab9 */ /* 0x000fe20000000800 */
[----:B------:R-:W-:Y:S01]  /*3aa0*/  ISETP.NE.AND.EX P0, PT, RZ, UR5, PT, P0 ;  /* 0x00000005ff007c0c */ /* 0x000fe2000bf05300 */
[----:B------:R-:W-:Y:S01]  /*3ab0*/  IMAD.MOV.U32 R2, RZ, RZ, R22 ;  /* 0x000000ffff027224 */ /* 0x000fe200078e0016 */
[----:B0-----:R-:W-:-:S05]  /*3ac0*/  I2FP.F32.U32 R3, R11 ;  /* 0x0000000b00037245 */ /* 0x001fca0000201000 */
[----:B------:R-:W-:Y:S01]  /*3ad0*/  FMUL R14, R3, UR6 ;  /* 0x00000006030e7c20 */ /* 0x000fe20008400000 */
[----:B------:R-:W-:-:S05]  /*3ae0*/  IMAD.MOV.U32 R3, RZ, RZ, R19 ;  /* 0x000000ffff037224 */ /* 0x000fca00078e0013 */
[----:B--2---:R-:W-:Y:S05]  /*3af0*/  @!P0 BRA `(.L_x_54) ;  /* 0x0000000000288947 */ /* 0x004fea0003800000 */
[----:B------:R-:W-:Y:S02]  /*3b00*/  ULDC UR6, c[0x0][0x634] ;  /* 0x00018d0000067ab9 */ /* 0x000fe40000000800 */
[----:B------:R-:W-:-:S05]  /*3b10*/  IADD3 R3, P0, R22, UR6, RZ ;  /* 0x0000000616037c10 */ /* 0x000fca000ff1e0ff */
[----:B------:R-:W-:-:S04]  /*3b20*/  IMAD.X R13, RZ, RZ, R19, P0 ;  /* 0x000000ffff0d7224 */ /* 0x000fc800000e0613 */
[----:B------:R-:W-:-:S04]  /*3b30*/  IMAD.WIDE.U32 R4, R13, UR4, RZ ;  /* 0x000000040d047c25 */ /* 0x000fc8000f8e00ff */
[----:B------:R-:W-:-:S04]  /*3b40*/  IMAD.WIDE.U32 R4, P0, R3, UR5, R4 ;  /* 0x0000000503047c25 */ /* 0x000fc8000f800004 */
[----:B------:R-:W-:-:S04]  /*3b50*/  IMAD.WIDE.U32 R2, R3, UR4, RZ ;  /* 0x0000000403027c25 */ /* 0x000fc8000f8e00ff */
[----:B------:R-:W-:Y:S01]  /*3b60*/  IMAD.MOV.U32 R2, RZ, RZ, R5 ;  /* 0x000000ffff027224 */ /* 0x000fe200078e0005 */
[----:B------:R-:W-:Y:S01]  /*3b70*/  IADD3 RZ, P3, R3, R4, RZ ;  /* 0x0000000403ff7210 */ /* 0x000fe20007f7e0ff */
[----:B------:R-:W-:-:S04]  /*3b80*/  IMAD.X R3, RZ, RZ, RZ, P0 ;  /* 0x000000ffff037224 */ /* 0x000fc800000e06ff */
[----:B------:R-:W-:-:S08]  /*3b90*/  IMAD.WIDE.U32.X R2, R13, UR5, R2, P3 ;  /* 0x000000050d027c25 */ /* 0x000fd000098e0402 */
.L_x_54:
[--C-:B------:R-:W-:Y:S01]  /*3ba0*/  SHF.R.U64 R27, R2, UR7, R3.reuse ;  /* 0x00000007021b7c19 */ /* 0x100fe20008001203 */
[----:B------:R-:W0:Y:S01]  /*3bb0*/  F2I.U32.TRUNC.NTZ R14, R14 ;  /* 0x0000000e000e7305 */ /* 0x000e22000020f000 */
[----:B------:R-:W-:Y:S01]  /*3bc0*/  SHF.R.U32.HI R2, RZ, UR7, R3 ;  /* 0x00000007ff027c19 */ /* 0x000fe20008011603 */
[----:B------:R-:W-:Y:S01]  /*3bd0*/  ULDC.64 UR4, c[0x0][0x620] ;  /* 0x0001880000047ab9 */ /* 0x000fe20000000a00 */
[----:B------:R-:W-:Y:S01]  /*3be0*/  IADD3 R5, P0, RZ, -R27, RZ ;  /* 0x8000001bff057210 */ /* 0x000fe20007f1e0ff */
[----:B------:R-:W-:Y:S01]  /*3bf0*/  IMAD.MOV.U32 R3, RZ, RZ, R19 ;  /* 0x000000ffff037224 */ /* 0x000fe200078e0013 */
[----:B------:R-:W-:Y:S01]  /*3c00*/  ULDC.64 UR6, c[0x0][0x640] ;  /* 0x0001900000067ab9 */ /* 0x000fe20000000a00 */
[----:B------:R-:W2:Y:S02]  /*3c10*/  LDC R15, c[0x0][0x148] ;  /* 0x00005200ff0f7b82 */ /* 0x000ea40000000800 */
[----:B------:R-:W-:Y:S01]  /*3c20*/  IMAD.X R2, RZ, RZ, ~R2, P0 ;  /* 0x000000ffff027224 */ /* 0x000fe200000e0e02 */
[----:B------:R-:W-:-:S03]  /*3c30*/  ISETP.NE.U32.AND P0, PT, RZ, UR6, PT ;  /* 0x00000006ff007c0c */ /* 0x000fc6000bf05070 */
[----:B------:R-:W-:Y:S01]  /*3c40*/  IMAD R4, R2, UR4, RZ ;  /* 0x0000000402047c24 */ /* 0x000fe2000f8e02ff */
[----:B------:R-:W-:Y:S01]  /*3c50*/  ISETP.NE.AND.EX P0, PT, RZ, UR7, PT, P0 ;  /* 0x00000007ff007c0c */ /* 0x000fe2000bf05300 */
[----:B------:R-:W-:-:S04]  /*3c60*/  IMAD.MOV.U32 R2, RZ, RZ, R22 ;  /* 0x000000ffff027224 */ /* 0x000fc800078e0016 */
[----:B------:R-:W-:Y:S01]  /*3c70*/  IMAD.WIDE.U32 R2, R5, UR4, R2 ;  /* 0x0000000405027c25 */ /* 0x000fe2000f8e0002 */
[----:B------:R-:W-:-:S03]  /*3c80*/  ULDC UR4, c[0x0][0x618] ;  /* 0x0001860000047ab9 */ /* 0x000fc60000000800 */
[----:B------:R-:W-:Y:S01]  /*3c90*/  IMAD R5, R5, UR5, R4 ;  /* 0x0000000505057c24 */ /* 0x000fe2000f8e0204 */
[----:B------:R-:W-:Y:S01]  /*3ca0*/  ULDC UR5, c[0x0][0x154] ;  /* 0x0000550000057ab9 */ /* 0x000fe20000000800 */
[----:B0-----:R-:W-:Y:S02]  /*3cb0*/  IMAD.MOV R4, RZ, RZ, -R14 ;  /* 0x000000ffff047224 */ /* 0x001fe400078e0a0e */
[----:B------:R-:W-:Y:S02]  /*3cc0*/  IMAD.IADD R3, R3, 0x1, R5 ;  /* 0x0000000103037824 */ /* 0x000fe400078e0205 */
[----:B-1----:R-:W-:Y:S01]  /*3cd0*/  IMAD R11, R12, R4, R11 ;  /* 0x000000040c0b7224 */ /* 0x002fe200078e020b */
[----:B------:R-:W-:Y:S02]  /*3ce0*/  I2FP.F32.U32 R4, R10 ;  /* 0x0000000a00047245 */ /* 0x000fe40000201000 */
[--C-:B------:R-:W-:Y:S02]  /*3cf0*/  SHF.R.U64 R12, R2, UR4, R3.reuse ;  /* 0x00000004020c7c19 */ /* 0x100fe40008001203 */
[----:B------:R-:W-:Y:S01]  /*3d00*/  SHF.R.U32.HI R3, RZ, UR4, R3 ;  /* 0x00000004ff037c19 */ /* 0x000fe20008011603 */
[----:B------:R-:W-:Y:S01]  /*3d10*/  FMUL R4, R4, UR5 ;  /* 0x0000000504047c20 */ /* 0x000fe20008400000 */
[----:B------:R-:W-:-:S02]  /*3d20*/  ULDC UR4, c[0x0][0x608] ;  /* 0x0001820000047ab9 */ /* 0x000fc40000000800 */
[--C-:B------:R-:W-:Y:S01]  /*3d30*/  SHF.R.U64 R14, R12, UR4, R3.reuse ;  /* 0x000000040c0e7c19 */ /* 0x100fe20008001203 */
[----:B------:R0:W1:Y:S01]  /*3d40*/  F2I.U32.TRUNC.NTZ R20, R4 ;  /* 0x0000000400147305 */ /* 0x000062000020f000 */
[----:B------:R-:W-:Y:S01]  /*3d50*/  SHF.R.U32.HI R3, RZ, UR4, R3 ;  /* 0x00000004ff037c19 */ /* 0x000fe20008011603 */
[----:B------:R-:W-:-:S03]  /*3d60*/  ULDC UR4, c[0x0][0x658] ;  /* 0x0001960000047ab9 */ /* 0x000fc60000000800 */
[--C-:B------:R-:W-:Y:S02]  /*3d70*/  SHF.R.U64 R13, R14, UR4, R3.reuse ;  /* 0x000000040e0d7c19 */ /* 0x100fe40008001203 */
[----:B------:R-:W-:-:S03]  /*3d80*/  SHF.R.U32.HI R21, RZ, UR4, R3 ;  /* 0x00000004ff157c19 */ /* 0x000fc60008011603 */
[----:B------:R-:W-:Y:S02]  /*3d90*/  IMAD.MOV.U32 R2, RZ, RZ, R13 ;  /* 0x000000ffff027224 */ /* 0x000fe400078e000d */
[----:B------:R-:W-:Y:S01]  /*3da0*/  IMAD.MOV.U32 R3, RZ, RZ, R21 ;  /* 0x000000ffff037224 */ /* 0x000fe200078e0015 */
[----:B0-----:R-:W-:Y:S06]  /*3db0*/  @!P0 BRA `(.L_x_55) ;  /* 0x0000000000288947 */ /* 0x001fec0003800000 */
        /* <DEDUP_REMOVED lines=10> */
.L_x_55:
[----:B------:R-:W-:Y:S01]  /*3e60*/  ISETP.NE.AND P0, PT, R23, 0x1, PT ;  /* 0x000000011700780c */ /* 0x000fe20003f05270 */
[----:B------:R-:W-:Y:S01]  /*3e70*/  ULDC UR4, c[0x0][0x648] ;  /* 0x0001920000047ab9 */ /* 0x000fe20000000800 */
[----:B------:R-:W-:Y:S01]  /*3e80*/  LOP3.LUT R14, R14, UR16, RZ, 0xc0, !PT ;  /* 0x000000100e0e7c12 */ /* 0x000fe2000f8ec0ff */
[----:B-1----:R-:W-:Y:S01]  /*3e90*/  IMAD.MOV R20, RZ, RZ, -R20 ;  /* 0x000000ffff147224 */ /* 0x002fe200078e0a14 */
[----:B------:R-:W-:Y:S01]  /*3ea0*/  SHF.R.U64 R3, R2, UR4, R3 ;  /* 0x0000000402037c19 */ /* 0x000fe20008001203 */
[----:B------:R-:W-:Y:S01]  /*3eb0*/  ULDC UR4, c[0x0][0x638] ;  /* 0x00018e0000047ab9 */ /* 0x000fe20000000800 */
[----:B------:R-:W-:Y:S01]  /*3ec0*/  LOP3.LUT R24, R12, UR15, RZ, 0xc0, !PT ;  /* 0x0000000f0c187c12 */ /* 0x000fe2000f8ec0ff */
[----:B------:R-:W-:Y:S02]  /*3ed0*/  ULDC UR5, c[0x0][0x610] ;  /* 0x0001840000057ab9 */ /* 0x000fe40000000800 */
[----:B------:R-:W-:Y:S02]  /*3ee0*/  IMAD.MOV R2, RZ, RZ, -R3 ;  /* 0x000000ffff027224 */ /* 0x000fe400078e0a03 */
[----:B------:R-:W-:-:S02]  /*3ef0*/  IMAD R14, R3, UR17, R14 ;  /* 0x00000011030e7c24 */ /* 0x000fc4000f8e020e */
[----:B--2---:R-:W-:Y:S02]  /*3f00*/  @P0 IMAD R11, R15, R20, R10 ;  /* 0x000000140f0b0224 */ /* 0x004fe400078e020a */
[----:B------:R-:W-:Y:S01]  /*3f10*/  IMAD R13, R2, UR4, R13 ;  /* 0x00000004020d7c24 */ /* 0x000fe2000f8e020d */
[----:B------:R-:W-:Y:S01]  /*3f20*/  ULDC UR4, c[0x0][0x600] ;  /* 0x0001800000047ab9 */ /* 0x000fe20000000800 */
[----:B------:R-:W-:Y:S02]  /*3f30*/  IMAD R11, R14, UR5, R11 ;  /* 0x000000050e0b7c24 */ /* 0x000fe4000f8e020b */
[----:B------:R-:W-:Y:S02]  /*3f40*/  IMAD R24, R13, UR4, R24 ;  /* 0x000000040d187c24 */ /* 0x000fe4000f8e0218 */
[----:B------:R-:W-:-:S03]  /*3f50*/  IMAD.MOV.U32 R2, RZ, RZ, 0x1 ;  /* 0x00000001ff027424 */ /* 0x000fc600078e00ff */
[----:B------:R-:W-:Y:S02]  /*3f60*/  SEL R25, R24, R11, !P0 ;  /* 0x0000000b18197207 */ /* 0x000fe40004000000 */
[----:B------:R-:W-:-:S07]  /*3f70*/  SEL R24, R11, R24, !P0 ;  /* 0x000000180b187207 */ /* 0x000fce0004000000 */
.L_x_53:
[----:B------:R-:W-:Y:S05]  /*3f80*/  BSYNC B1 ;  /* 0x0000000000017941 */ /* 0x000fea0003800000 */
.L_x_52:
[----:B------:R-:W-:-:S13]  /*3f90*/  LOP3.LUT P0, RZ, R2, 0xff, RZ, 0xc0, !PT ;  /* 0x000000ff02ff7812 */ /* 0x000fda000780c0ff */
[----:B------:R-:W-:Y:S05]  /*3fa0*/  @P0 BRA `(.L_x_56) ;  /* 0xfffffff4003c0947 */ /* 0x000fea000383ffff */
[----:B------:R-:W-:Y:S05]  /*3fb0*/  BSYNC B0 ;  /* 0x0000000000007941 */ /* 0x000fea0003800000 */
.L_x_44:
[----:B------:R-:W-:-:S03]  /*3fc0*/  UMOV UR4, 0xffffffff ;  /* 0xffffffff00047882 */ /* 0x000fc60000000000 */
[----:B------:R-:W-:Y:S05]  /*3fd0*/  BRA.DIV UR4, `(.L_x_57) ;  /* 0x0000001e04c47947 */ /* 0x000fea000b800000 */
[----:B------:R-:W-:-:S13]  /*3fe0*/  ELECT P0, URZ, PT ;  /* 0x00000000003f782f */ /* 0x000fda0003800000 */
.L_x_119:
[----:B------:R-:W-:Y:S04]  /*3ff0*/  BSSY B0, `(.L_x_58) ;  /* 0x00001c9000007945 */ /* 0x000fe80003800000 */
[----:B------:R-:W-:Y:S05]  /*4000*/  @!P0 BRA `(.L_x_59) ;  /* 0x0000001c001c8947 */ /* 0x000fea0003800000 */
[----:B------:R-:W-:-:S04]  /*4010*/  LOP3.LUT R18, R18, 0x2, RZ, 0xfc, !PT ;  /* 0x0000000212127812 */ /* 0x000fc800078efcff */
[----:B------:R-:W-:-:S13]  /*4020*/  ISETP.NE.AND P0, PT, R18, 0x3, PT ;  /* 0x000000031200780c */ /* 0x000fda0003f05270 */
[----:B------:R-:W-:Y:S05]  /*4030*/  @!P0 BRA `(.L_x_60) ;  /* 0x0000000000048947 */ /* 0x000fea0003800000 */
[----:B------:R-:W-:Y:S01]  /*4040*/  BPT.TRAP 0x1 ;  /* 0x000000040000795c */ /* 0x000fe20000300000 */
.L_x_60:
[----:B------:R-:W0:Y:S01]  /*4050*/  S2R R3, SR_CgaCtaId ;  /* 0x0000000000037919 */ /* 0x000e220000008800 */
[----:B------:R-:W-:-:S04]  /*4060*/  MOV R2, 0x400 ;  /* 0x0000040000027802 */ /* 0x000fc80000000f00 */
[----:B0-----:R-:W-:Y:S02]  /*4070*/  LEA R3, R3, R2, 0x18 ;  /* 0x0000000203037211 */ /* 0x001fe400078ec0ff */
[----:B------:R-:W-:-:S03]  /*4080*/  SHF.L.U32 R2, R0, 0x1f, RZ ;  /* 0x0000001f00027819 */ /* 0x000fc600000006ff */
[----:B------:R-:W-:-:S04]  /*4090*/  VIADD R3, R3, 0x190 ;  /* 0x0000019003037836 */ /* 0x000fc80000000000 */
[C---:B------:R-:W-:Y:S02]  /*40a0*/  IMAD R7, R8.reuse, 0x8, R3 ;  /* 0x0000000808077824 */ /* 0x040fe400078e0203 */
[----:B------:R-:W-:Y:S02]  /*40b0*/  VIADD R8, R8, 0x1 ;  /* 0x0000000108087836 */ /* 0x000fe40000000000 */
[----:B------:R-:W0:Y:S03]  /*40c0*/  SYNCS.PHASECHK.TRANS64.TRYWAIT P0, [R7+URZ], R2 ;  /* 0x00000002070075a7 */ /* 0x000e26000800017f */
[----:B------:R-:W-:-:S04]  /*40d0*/  ISETP.NE.AND P1, PT, R8, 0x32, PT ;  /* 0x000000320800780c */ /* 0x000fc80003f25270 */
[----:B------:R-:W-:Y:S02]  /*40e0*/  SEL R5, RZ, 0x1, P1 ;  /* 0x00000001ff057807 */ /* 0x000fe40000800000 */
[----:B------:R-:W-:Y:S02]  /*40f0*/  SEL R8, R8, RZ, P1 ;  /* 0x000000ff08087207 */ /* 0x000fe40000800000 */
[----:B------:R-:W-:-:S03]  /*4100*/  LOP3.LUT R5, R0, R5, RZ, 0x3c, !PT ;  /* 0x0000000500057212 */ /* 0x000fc600078e3cff */
[----:B------:R-:W-:Y:S01]  /*4110*/  IMAD R9, R8, 0x8, R3 ;  /* 0x0000000808097824 */ /* 0x000fe200078e0203 */
[----:B------:R-:W-:Y:S01]  /*4120*/  SHF.L.U32 R4, R5, 0x1f, RZ ;  /* 0x0000001f05047819 */ /* 0x000fe200000006ff */
[----:B0-----:R-:W-:Y:S06]  /*4130*/  @!P0 BRA `(.L_x_61) ;  /* 0x0000001c00908947 */ /* 0x001fec0003800000 */
.L_x_120:
[----:B------:R-:W1:Y:S01]  /*4140*/  SYNCS.PHASECHK.TRANS64.TRYWAIT P0, [R9+URZ], R4 ;  /* 0x00000004090075a7 */ /* 0x000e62000800017f */
[----:B------:R-:W-:-:S05]  /*4150*/  VIADD R0, R8, 0x1 ;  /* 0x0000000108007836 */ /* 0x000fca0000000000 */
[----:B------:R-:W-:-:S04]  /*4160*/  ISETP.NE.AND P1, PT, R0, 0x32, PT ;  /* 0x000000320000780c */ /* 0x000fc80003f25270 */
[----:B0-----:R-:W-:Y:S02]  /*4170*/  SEL R2, RZ, 0x1, P1 ;  /* 0x00000001ff027807 */ /* 0x001fe40000800000 */
[----:B------:R-:W-:Y:S02]  /*4180*/  SEL R0, R0, RZ, P1 ;  /* 0x000000ff00007207 */ /* 0x000fe40000800000 */
[----:B------:R-:W-:-:S03]  /*4190*/  LOP3.LUT R7, R5, R2, RZ, 0x3c, !PT ;  /* 0x0000000205077212 */ /* 0x000fc600078e3cff */
[----:B------:R-:W-:Y:S01]  /*41a0*/  IMAD R6, R0, 0x8, R3 ;  /* 0x0000000800067824 */ /* 0x000fe200078e0203 */
[----:B------:R-:W-:Y:S01]  /*41b0*/  SHF.L.U32 R5, R7, 0x1f, RZ ;  /* 0x0000001f07057819 */ /* 0x000fe200000006ff */
[----:B-1----:R-:W-:Y:S06]  /*41c0*/  @!P0 BRA `(.L_x_62) ;  /* 0x0000001c00808947 */ /* 0x002fec0003800000 */
.L_x_121:
[----:B------:R-:W1:Y:S01]  /*41d0*/  SYNCS.PHASECHK.TRANS64.TRYWAIT P0, [R6+URZ], R5 ;  /* 0x00000005060075a7 */ /* 0x000e62000800017f */
[----:B------:R-:W-:-:S05]  /*41e0*/  VIADD R0, R0, 0x1 ;  /* 0x0000000100007836 */ /* 0x000fca0000000000 */
[----:B------:R-:W-:-:S04]  /*41f0*/  ISETP.NE.AND P1, PT, R0, 0x32, PT ;  /* 0x000000320000780c */ /* 0x000fc80003f25270 */
[----:B------:R-:W-:Y:S02]  /*4200*/  SEL R2, RZ, 0x1, P1 ;  /* 0x00000001ff027807 */ /* 0x000fe40000800000 */
[----:B------:R-:W-:Y:S02]  /*4210*/  SEL R0, R0, RZ, P1 ;  /* 0x000000ff00007207 */ /* 0x000fe40000800000 */
[----:B------:R-:W-:-:S03]  /*4220*/  LOP3.LUT R7, R7, R2, RZ, 0x3c, !PT ;  /* 0x0000000207077212 */ /* 0x000fc600078e3cff */
[----:B0-----:R-:W-:Y:S01]  /*4230*/  IMAD R9, R0, 0x8, R3 ;  /* 0x0000000800097824 */ /* 0x001fe200078e0203 */
[----:B------:R-:W-:Y:S01]  /*4240*/  SHF.L.U32 R4, R7, 0x1f, RZ ;  /* 0x0000001f07047819 */ /* 0x000fe200000006ff */
[----:B-1----:R-:W-:Y:S06]  /*4250*/  @!P0 BRA `(.L_x_63) ;  /* 0x0000001c00708947 */ /* 0x002fec0003800000 */
.L_x_122:
        /* <DEDUP_REMOVED lines=9> */
.L_x_123:
        /* <DEDUP_REMOVED lines=9> */
.L_x_124:
        /* <DEDUP_REMOVED lines=9> */
.L_x_125:
        /* <DEDUP_REMOVED lines=9> */
.L_x_126:
        /* <DEDUP_REMOVED lines=9> */
.L_x_127:
        /* <DEDUP_REMOVED lines=9> */
.L_x_128:
        /* <DEDUP_REMOVED lines=9> */
.L_x_129:
        /* <DEDUP_REMOVED lines=9> */
.L_x_130:
        /* <DEDUP_REMOVED lines=9> */
.L_x_131:
        /* <DEDUP_REMOVED lines=9> */
.L_x_132:
        /* <DEDUP_REMOVED lines=9> */
.L_x_133:
        /* <DEDUP_REMOVED lines=9> */
.L_x_134:
        /* <DEDUP_REMOVED lines=9> */
.L_x_135:
        /* <DEDUP_REMOVED lines=9> */
.L_x_136:
        /* <DEDUP_REMOVED lines=9> */
.L_x_137:
        /* <DEDUP_REMOVED lines=9> */
.L_x_138:
        /* <DEDUP_REMOVED lines=9> */
.L_x_139:
        /* <DEDUP_REMOVED lines=9> */
.L_x_140:
        /* <DEDUP_REMOVED lines=9> */
.L_x_141:
        /* <DEDUP_REMOVED lines=9> */
.L_x_142:
        /* <DEDUP_REMOVED lines=9> */
.L_x_143:
        /* <DEDUP_REMOVED lines=9> */
.L_x_144:
        /* <DEDUP_REMOVED lines=9> */
.L_x_145:
        /* <DEDUP_REMOVED lines=9> */
.L_x_146:
        /* <DEDUP_REMOVED lines=9> */
.L_x_147:
        /* <DEDUP_REMOVED lines=9> */
.L_x_148:
        /* <DEDUP_REMOVED lines=9> */
.L_x_149:
        /* <DEDUP_REMOVED lines=9> */
.L_x_150:
        /* <DEDUP_REMOVED lines=9> */
.L_x_151:
        /* <DEDUP_REMOVED lines=9> */
.L_x_152:
        /* <DEDUP_REMOVED lines=9> */
.L_x_153:
        /* <DEDUP_REMOVED lines=9> */
.L_x_154:
        /* <DEDUP_REMOVED lines=9> */
.L_x_155:
        /* <DEDUP_REMOVED lines=9> */
.L_x_156:
        /* <DEDUP_REMOVED lines=9> */
.L_x_157:
        /* <DEDUP_REMOVED lines=9> */
.L_x_158:
        /* <DEDUP_REMOVED lines=9> */
.L_x_159:
        /* <DEDUP_REMOVED lines=9> */
.L_x_160:
        /* <DEDUP_REMOVED lines=9> */
.L_x_161:
        /* <DEDUP_REMOVED lines=9> */
.L_x_162:
        /* <DEDUP_REMOVED lines=9> */
.L_x_163:
        /* <DEDUP_REMOVED lines=9> */
.L_x_164:
        /* <DEDUP_REMOVED lines=9> */
.L_x_165:
        /* <DEDUP_REMOVED lines=9> */
.L_x_166:
        /* <DEDUP_REMOVED lines=9> */
.L_x_167:
[----:B------:R-:W1:Y:S01]  /*5bb0*/  SYNCS.PHASECHK.TRANS64.TRYWAIT P0, [R6+URZ], R5 ;  /* 0x00000005060075a7 */ /* 0x000e62000800017f */
[----:B------:R-:W-:-:S05]  /*5bc0*/  VIADD R0, R0, 0x1 ;  /* 0x0000000100007836 */ /* 0x000fca0000000000 */
[----:B------:R-:W-:-:S04]  /*5bd0*/  ISETP.NE.AND P1, PT, R0, 0x32, PT ;  /* 0x000000320000780c */ /* 0x000fc80003f25270 */
[----:B------:R-:W-:Y:S02]  /*5be0*/  SEL R2, RZ, 0x1, P1 ;  /* 0x00000001ff027807 */ /* 0x000fe40000800000 */
[----:B------:R-:W-:Y:S02]  /*5bf0*/  SEL R0, R0, RZ, P1 ;  /* 0x000000ff00007207 */ /* 0x000fe40000800000 */
[----:B------:R-:W-:Y:S01]  /*5c00*/  LOP3.LUT R2, R7, R2, RZ, 0x3c, !PT ;  /* 0x0000000207027212 */ /* 0x000fe200078e3cff */
[----:B-1----:R-:W-:Y:S06]  /*5c10*/  @!P0 BRA `(.L_x_109) ;  /* 0x0000001000988947 */ /* 0x002fec0003800000 */
.L_x_168:
[----:B------:R-:W-:Y:S01]  /*5c20*/  IMAD R3, R0, 0x8, R3 ;  /* 0x0000000800037824 */ /* 0x000fe200078e0203 */
[----:B------:R-:W-:-:S07]  /*5c30*/  SHF.L.U32 R0, R2, 0x1f, RZ ;  /* 0x0000001f02007819 */ /* 0x000fce00000006ff */
.L_x_110:
[----:B--2---:R2:W3:Y:S02]  /*5c40*/  SYNCS.PHASECHK.TRANS64.TRYWAIT P0, [R3+URZ], R0 ;  /* 0x00000000030075a7 */ /* 0x0044e4000800017f */
[----:B---3--:R-:W-:Y:S05]  /*5c50*/  @!P0 NANOSLEEP.SYNCS 0x989680 ;  /* 0x009896800000895d */ /* 0x008fea0003900000 */
[----:B------:R-:W3:Y:S02]  /*5c60*/  @!P0 SYNCS.PHASECHK.TRANS64 P0, [R3+URZ], R0 ;  /* 0x00000000030085a7 */ /* 0x000ee4000800007f */
[----:B---3--:R-:W-:Y:S05]  /*5c70*/  @!P0 BRA `(.L_x_110) ;  /* 0xfffffffc00f08947 */ /* 0x008fea000383ffff */
.L_x_59:
[----:B------:R-:W-:Y:S05]  /*5c80*/  BSYNC B0 ;  /* 0x0000000000007941 */ /* 0x000fea0003800000 */
.L_x_58:
[----:B------:R-:W-:Y:S05]  /*5c90*/  EXIT ;  /* 0x000000000000794d */ /* 0x000fea0003800000 */
.L_x_16:
[----:B0-----:R-:W-:-:S04]  /*5ca0*/  IMAD.U32 R3, RZ, RZ, UR43 ;  /* 0x0000002bff037e24 */ /* 0x001fc8000f8e00ff */
[----:B------:R0:W1:Y:S03]  /*5cb0*/  SYNCS.PHASECHK.TRANS64.TRYWAIT P0, [R3+URZ+-0x8], R0 ;  /* 0xfffff800030075a7 */ /* 0x000066000800017f */
[----:B-1----:R-:W-:Y:S05]  /*5cc0*/  @!P0 NANOSLEEP.SYNCS 0x989680 ;  /* 0x009896800000895d */ /* 0x002fea0003900000 */
[----:B------:R-:W1:Y:S02]  /*5cd0*/  @!P0 SYNCS.PHASECHK.TRANS64 P0, [R3+URZ+-0x8], R0 ;  /* 0xfffff800030085a7 */ /* 0x000e64000800007f */
[----:B-1----:R-:W-:Y:S05]  /*5ce0*/  @!P0 BRA `(.L_x_16) ;  /* 0xfffffffc00ec8947 */ /* 0x002fea000383ffff */
[----:B------:R-:W-:Y:S05]  /*5cf0*/  BRA `(.L_x_111) ;  /* 0xffffffbc00b47947 */ /* 0x000fea000383ffff */
.L_x_21:
[----:B-1----:R1:W2:Y:S02]  /*5d00*/  SYNCS.PHASECHK.TRANS64.TRYWAIT P1, [R3+URZ], R0 ;  /* 0x00000000030075a7 */ /* 0x0022a4000802017f */
[----:B--2---:R-:W-:Y:S05]  /*5d10*/  @!P1 NANOSLEEP.SYNCS 0x989680 ;  /* 0x009896800000995d */ /* 0x004fea0003900000 */
[----:B------:R-:W2:Y:S02]  /*5d20*/  @!P1 SYNCS.PHASECHK.TRANS64 P1, [R3+URZ], R0 ;  /* 0x00000000030095a7 */ /* 0x000ea4000802007f */
[----:B--2---:R-:W-:Y:S05]  /*5d30*/  @!P1 BRA `(.L_x_21) ;  /* 0xfffffffc00f09947 */ /* 0x004fea000383ffff */
[----:B------:R-:W-:Y:S05]  /*5d40*/  BRA `(.L_x_20) ;  /* 0xffffffc000207947 */ /* 0x000fea000383ffff */
.L_x_26:
[----:B-1----:R-:W-:-:S04]  /*5d50*/  IMAD.U32 R3, RZ, RZ, UR4 ;  /* 0x00000004ff037e24 */ /* 0x002fc8000f8e00ff */
[----:B------:R1:W2:Y:S03]  /*5d60*/  SYNCS.PHASECHK.TRANS64.TRYWAIT P1, [R3+URZ], R2 ;  /* 0x00000002030075a7 */ /* 0x0002a6000802017f */
[----:B--2---:R-:W-:Y:S05]  /*5d70*/  @!P1 NANOSLEEP.SYNCS 0x989680 ;  /* 0x009896800000995d */ /* 0x004fea0003900000 */
[----:B------:R-:W2:Y:S02]  /*5d80*/  @!P1 SYNCS.PHASECHK.TRANS64 P1, [R3+URZ], R2 ;  /* 0x00000002030095a7 */ /* 0x000ea4000802007f */
[----:B--2---:R-:W-:Y:S05]  /*5d90*/  @!P1 BRA `(.L_x_26) ;  /* 0xfffffffc00ec9947 */ /* 0x004fea000383ffff */
[----:B------:R-:W-:Y:S05]  /*5da0*/  BRA `(.L_x_25) ;  /* 0xffffffc000987947 */ /* 0x000fea000383ffff */
.L_x_32:
[----:B0-----:R-:W-:-:S04]  /*5db0*/  IMAD.U32 R3, RZ, RZ, UR43 ;  /* 0x0000002bff037e24 */ /* 0x001fc8000f8e00ff */
[----:B------:R0:W1:Y:S03]  /*5dc0*/  SYNCS.PHASECHK.TRANS64.TRYWAIT P0, [R3+URZ+0x8], R0 ;  /* 0x00000800030075a7 */ /* 0x000066000800017f */
[----:B-1----:R-:W-:Y:S05]  /*5dd0*/  @!P0 NANOSLEEP.SYNCS 0x989680 ;  /* 0x009896800000895d */ /* 0x002fea0003900000 */
[----:B------:R-:W1:Y:S02]  /*5de0*/  @!P0 SYNCS.PHASECHK.TRANS64 P0, [R3+URZ+0x8], R0 ;  /* 0x00000800030085a7 */ /* 0x000e64000800007f */
[----:B-1----:R-:W-:Y:S05]  /*5df0*/  @!P0 BRA `(.L_x_32) ;  /* 0xfffffffc00ec8947 */ /* 0x002fea000383ffff */
[----:B------:R-:W-:Y:S05]  /*5e00*/  BRA `(.L_x_112) ;  /* 0xffffffc400847947 */ /* 0x000fea000383ffff */
.L_x_45:
[----:B------:R-:W-:Y:S01]  /*5e10*/  BSSY B1, `(.L_x_113) ;  /* 0x0000006000017945 */ /* 0x000fe20003800000 */
[----:B------:R-:W-:-:S07]  /*5e20*/  IMAD.MOV.U32 R15, RZ, RZ, -0x1 ;  /* 0xffffffffff0f7424 */ /* 0x000fce00078e00ff */
[----:B------:R-:W-:Y:S05]  /*5e30*/  WARPSYNC.COLLECTIVE R15, `(.L_x_114) ;  /* 0x000000000f0c7348 */ /* 0x000fea0003c00000 */
[----:B------:R-:W-:Y:S02]  /*5e40*/  ELECT P6, UR62, PT ;  /* 0x00000000003e782f */ /* 0x000fe400038c0000 */
[----:B------:R-:W-:Y:S01]  /*5e50*/  MOV R14, UR62 ;  /* 0x0000003e000e7c02 */ /* 0x000fe20008000f00 */
[----:B------:R-:W-:Y:S10]  /*5e60*/  ENDCOLLECTIVE ;  /* 0x000000000000791b */ /* 0x000ff40003800000 */
.L_x_114:
[----:B------:R-:W-:Y:S05]  /*5e70*/  BSYNC B1 ;  /* 0x0000000000017941 */ /* 0x000fea0003800000 */
.L_x_113:
[----:B------:R-:W-:Y:S01]  /*5e80*/  PLOP3.LUT P0, PT, P6, PT, PT, 0x80, 0x0 ;  /* 0x000000000000781c */ /* 0x000fe2000370f070 */
[----:B------:R-:W-:-:S12]  /*5e90*/  BRA `(.L_x_115) ;  /* 0xffffffd4008c7947 */ /* 0x000fd8000383ffff */
.L_x_48:
[----:B-1----:R1:W2:Y:S02]  /*5ea0*/  SYNCS.PHASECHK.TRANS64.TRYWAIT P0, [R11+URZ+0x190], R4 ;  /* 0x000190040b0075a7 */ /* 0x0022a4000800017f */
[----:B--2---:R-:W-:Y:S05]  /*5eb0*/  @!P0 NANOSLEEP.SYNCS 0x989680 ;  /* 0x009896800000895d */ /* 0x004fea0003900000 */
[----:B------:R-:W2:Y:S02]  /*5ec0*/  @!P0 SYNCS.PHASECHK.TRANS64 P0, [R11+URZ+0x190], R4 ;  /* 0x000190040b0085a7 */ /* 0x000ea4000800007f */
[----:B--2---:R-:W-:Y:S05]  /*5ed0*/  @!P0 BRA `(.L_x_48) ;  /* 0xfffffffc00f08947 */ /* 0x004fea000383ffff */
[----:B------:R-:W-:Y:S05]  /*5ee0*/  BRA `(.L_x_116) ;  /* 0xffffffd400c07947 */ /* 0x000fea000383ffff */
.L_x_57:
[----:B------:R-:W-:Y:S01]  /*5ef0*/  BSSY B0, `(.L_x_117) ;  /* 0x0000006000007945 */ /* 0x000fe20003800000 */
[----:B------:R-:W-:-:S07]  /*5f00*/  IMAD.MOV.U32 R15, RZ, RZ, -0x1 ;  /* 0xffffffffff0f7424 */ /* 0x000fce00078e00ff */
[----:B------:R-:W-:Y:S05]  /*5f10*/  WARPSYNC.COLLECTIVE R15, `(.L_x_118) ;  /* 0x000000000f0c7348 */ /* 0x000fea0003c00000 */
[----:B------:R-:W-:Y:S02]  /*5f20*/  ELECT P6, UR62, PT ;  /* 0x00000000003e782f */ /* 0x000fe400038c0000 */
[----:B------:R-:W-:Y:S01]  /*5f30*/  MOV R14, UR62 ;  /* 0x0000003e000e7c02 */ /* 0x000fe20008000f00 */
[----:B------:R-:W-:Y:S10]  /*5f40*/  ENDCOLLECTIVE ;  /* 0x000000000000791b */ /* 0x000ff40003800000 */
.L_x_118:
[----:B------:R-:W-:Y:S05]  /*5f50*/  BSYNC B0 ;  /* 0x0000000000007941 */ /* 0x000fea0003800000 */
.L_x_117:
[----:B------:R-:W-:Y:S01]  /*5f60*/  PLOP3.LUT P0, PT, P6, PT, PT, 0x80, 0x0 ;  /* 0x000000000000781c */ /* 0x000fe2000370f070 */
[----:B------:R-:W-:-:S12]  /*5f70*/  BRA `(.L_x_119) ;  /* 0xffffffe0001c7947 */ /* 0x000fd8000383ffff */
.L_x_61:
[----:B0-----:R0:W1:Y:S02]  /*5f80*/  SYNCS.PHASECHK.TRANS64.TRYWAIT P0, [R7+URZ], R2 ;  /* 0x00000002070075a7 */ /* 0x001064000800017f */
[----:B-1----:R-:W-:Y:S05]  /*5f90*/  @!P0 NANOSLEEP.SYNCS 0x989680 ;  /* 0x009896800000895d */ /* 0x002fea0003900000 */
[----:B------:R-:W1:Y:S02]  /*5fa0*/  @!P0 SYNCS.PHASECHK.TRANS64 P0, [R7+URZ], R2 ;  /* 0x00000002070085a7 */ /* 0x000e64000800007f */
[----:B-1----:R-:W-:Y:S05]  /*5fb0*/  @!P0 BRA `(.L_x_61) ;  /* 0xfffffffc00f08947 */ /* 0x002fea000383ffff */
[----:B------:R-:W-:Y:S05]  /*5fc0*/  BRA `(.L_x_120) ;  /* 0xffffffe0005c7947 */ /* 0x000fea000383ffff */
.L_x_62:
[----:B0-----:R0:W1:Y:S02]  /*5fd0*/  SYNCS.PHASECHK.TRANS64.TRYWAIT P0, [R9+URZ], R4 ;  /* 0x00000004090075a7 */ /* 0x001064000800017f */
[----:B-1----:R-:W-:Y:S05]  /*5fe0*/  @!P0 NANOSLEEP.SYNCS 0x989680 ;  /* 0x009896800000895d */ /* 0x002fea0003900000 */
[----:B------:R-:W1:Y:S02]  /*5ff0*/  @!P0 SYNCS.PHASECHK.TRANS64 P0, [R9+URZ], R4 ;  /* 0x00000004090085a7 */ /* 0x000e64000800007f */
[----:B-1----:R-:W-:Y:S05]  /*6000*/  @!P0 BRA `(.L_x_62) ;  /* 0xfffffffc00f08947 */ /* 0x002fea000383ffff */
[----:B------:R-:W-:Y:S05]  /*6010*/  BRA `(.L_x_121) ;  /* 0xffffffe0006c7947 */ /* 0x000fea000383ffff */
.L_x_63:
[----:B0-----:R0:W1:Y:S02]  /*6020*/  SYNCS.PHASECHK.TRANS64.TRYWAIT P0, [R6+URZ], R5 ;  /* 0x00000005060075a7 */ /* 0x001064000800017f */
[----:B-1----:R-:W-:Y:S05]  /*6030*/  @!P0 NANOSLEEP.SYNCS 0x989680 ;  /* 0x009896800000895d */ /* 0x002fea0003900000 */
[----:B------:R-:W1:Y:S02]  /*6040*/  @!P0 SYNCS.PHASECHK.TRANS64 P0, [R6+URZ], R5 ;  /* 0x00000005060085a7 */ /* 0x000e64000800007f */
[----:B-1----:R-:W-:Y:S05]  /*6050*/  @!P0 BRA `(.L_x_63) ;  /* 0xfffffffc00f08947 */ /* 0x002fea000383ffff */
[----:B------:R-:W-:Y:S05]  /*6060*/  BRA `(.L_x_122) ;  /* 0xffffffe0007c7947 */ /* 0x000fea000383ffff */
.L_x_64:
[----:B0-----:R0:W1:Y:S02]  /*6070*/  SYNCS.PHASECHK.TRANS64.TRYWAIT P0, [R9+URZ], R4 ;  /* 0x00000004090075a7 */ /* 0x001064000800017f */
[----:B-1----:R-:W-:Y:S05]  /*6080*/  @!P0 NANOSLEEP.SYNCS 0x989680 ;  /* 0x009896800000895d */ /* 0x002fea0003900000 */
[----:B------:R-:W1:Y:S02]  /*6090*/  @!P0 SYNCS.PHASECHK.TRANS64 P0, [R9+URZ], R4 ;  /* 0x00000004090085a7 */ /* 0x000e64000800007f */
[----:B-1----:R-:W-:Y:S05]  /*60a0*/  @!P0 BRA `(.L_x_64) ;  /* 0xfffffffc00f08947 */ /* 0x002fea000383ffff */
[----:B------:R-:W-:Y:S05]  /*60b0*/  BRA `(.L_x_123) ;  /* 0xffffffe0008c7947 */ /* 0x000fea000383ffff */
.L_x_65:
[----:B0-----:R0:W1:Y:S02]  /*60c0*/  SYNCS.PHASECHK.TRANS64.TRYWAIT P0, [R6+URZ], R5 ;  /* 0x00000005060075a7 */ /* 0x001064000800017f */
[----:B-1----:R-:W-:Y:S05]  /*60d0*/  @!P0 NANOSLEEP.SYNCS 0x989680 ;  /* 0x009896800000895d */ /* 0x002fea0003900000 */
[----:B------:R-:W1:Y:S02]  /*60e0*/  @!P0 SYNCS.PHASECHK.TRANS64 P0, [R6+URZ], R5 ;  /* 0x00000005060085a7 */ /* 0x000e64000800007f */
[----:B-1----:R-:W-:Y:S05]  /*60f0*/  @!P0 BRA `(.L_x_65) ;  /* 0xfffffffc00f08947 */ /* 0x002fea000383ffff */
[----:B------:R-:W-:Y:S05]  /*6100*/  BRA `(.L_x_124) ;  /* 0xffffffe0009c7947 */ /* 0x000fea000383ffff */
.L_x_66:
[----:B0-----:R0:W1:Y:S02]  /*6110*/  SYNCS.PHASECHK.TRANS64.TRYWAIT P0, [R9+URZ], R4 ;  /* 0x00000004090075a7 */ /* 0x001064000800017f */
[----:B-1----:R-:W-:Y:S05]  /*6120*/  @!P0 NANOSLEEP.SYNCS 0x989680 ;  /* 0x009896800000895d */ /* 0x002fea0003900000 */
[----:B------:R-:W1:Y:S02]  /*6130*/  @!P0 SYNCS.PHASECHK.TRANS64 P0, [R9+URZ], R4 ;  /* 0x00000004090085a7 */ /* 0x000e64000800007f */
[----:B-1----:R-:W-:Y:S05]  /*6140*/  @!P0 BRA `(.L_x_66) ;  /* 0xfffffffc00f08947 */ /* 0x002fea000383ffff */
[----:B------:R-:W-:Y:S05]  /*6150*/  BRA `(.L_x_125) ;  /* 0xffffffe000ac7947 */ /* 0x000fea000383ffff */
.L_x_67:
[----:B0-----:R0:W1:Y:S02]  /*6160*/  SYNCS.PHASECHK.TRANS64.TRYWAIT P0, [R6+URZ], R5 ;  /* 0x00000005060075a7 */ /* 0x001064000800017f */
[----:B-1----:R-:W-:Y:S05]  /*6170*/  @!P0 NANOSLEEP.SYNCS 0x989680 ;  /* 0x009896800000895d */ /* 0x002fea0003900000 */
[----:B------:R-:W1:Y:S02]  /*6180*/  @!P0 SYNCS.PHASECHK.TRANS64 P0, [R6+URZ], R5 ;  /* 0x00000005060085a7 */ /* 0x000e64000800007f */
[----:B-1----:R-:W-:Y:S05]  /*6190*/  @!P0 BRA `(.L_x_67) ;  /* 0xfffffffc00f08947 */ /* 0x002fea000383ffff */
[----:B------:R-:W-:Y:S05]  /*61a0*/  BRA `(.L_x_126) ;  /* 0xffffffe000bc7947 */ /* 0x000fea000383ffff */
.L_x_68:
[----:B0-----:R0:W1:Y:S02]  /*61b0*/  SYNCS.PHASECHK.TRANS64.TRYWAIT P0, [R9+URZ], R4 ;  /* 0x00000004090075a7 */ /* 0x001064000800017f */
[----:B-1----:R-:W-:Y:S05]  /*61c0*/  @!P0 NANOSLEEP.SYNCS 0x989680 ;  /* 0x009896800000895d */ /* 0x002fea0003900000 */
[----:B------:R-:W1:Y:S02]  /*61d0*/  @!P0 SYNCS.PHASECHK.TRANS64 P0, [R9+URZ], R4 ;  /* 0x00000004090085a7 */ /* 0x000e64000800007f */
[----:B-1----:R-:W-:Y:S05]  /*61e0*/  @!P0 BRA `(.L_x_68) ;  /* 0xfffffffc00f08947 */ /* 0x002fea000383ffff */
[----:B------:R-:W-:Y:S05]  /*61f0*/  BRA `(.L_x_127) ;  /* 0xffffffe000cc7947 */ /* 0x000fea000383ffff */
.L_x_69:
[----:B0-----:R0:W1:Y:S02]  /*6200*/  SYNCS.PHASECHK.TRANS64.TRYWAIT P0, [R6+URZ], R5 ;  /* 0x00000005060075a7 */ /* 0x001064000800017f */
[----:B-1----:R-:W-:Y:S05]  /*6210*/  @!P0 NANOSLEEP.SYNCS 0x989680 ;  /* 0x009896800000895d */ /* 0x002fea0003900000 */
[----:B------:R-:W1:Y:S02]  /*6220*/  @!P0 SYNCS.PHASECHK.TRANS64 P0, [R6+URZ], R5 ;  /* 0x00000005060085a7 */ /* 0x000e64000800007f */
[----:B-1----:R-:W-:Y:S05]  /*6230*/  @!P0 BRA `(.L_x_69) ;  /* 0xfffffffc00f08947 */ /* 0x002fea000383ffff */
[----:B------:R-:W-:Y:S05]  /*6240*/  BRA `(.L_x_128) ;  /* 0xffffffe000dc7947 */ /* 0x000fea000383ffff */
.L_x_70:
[----:B0-----:R0:W1:Y:S02]  /*6250*/  SYNCS.PHASECHK.TRANS64.TRYWAIT P0, [R9+URZ], R4 ;  /* 0x00000004090075a7 */ /* 0x001064000800017f */
[----:B-1----:R-:W-:Y:S05]  /*6260*/  @!P0 NANOSLEEP.SYNCS 0x989680 ;  /* 0x009896800000895d */ /* 0x002fea0003900000 */
[----:B------:R-:W1:Y:S02]  /*6270*/  @!P0 SYNCS.PHASECHK.TRANS64 P0, [R9+URZ], R4 ;  /* 0x00000004090085a7 */ /* 0x000e64000800007f */
[----:B-1----:R-:W-:Y:S05]  /*6280*/  @!P0 BRA `(.L_x_70) ;  /* 0xfffffffc00f08947 */ /* 0x002fea000383ffff */
[----:B------:R-:W-:Y:S05]  /*6290*/  BRA `(.L_x_129) ;  /* 0xffffffe000ec7947 */ /* 0x000fea000383ffff */
.L_x_71:
[----:B0-----:R0:W1:Y:S02]  /*62a0*/  SYNCS.PHASECHK.TRANS64.TRYWAIT P0, [R6+URZ], R5 ;  /* 0x00000005060075a7 */ /* 0x001064000800017f */
[----:B-1----:R-:W-:Y:S05]  /*62b0*/  @!P0 NANOSLEEP.SYNCS 0x989680 ;  /* 0x009896800000895d */ /* 0x002fea0003900000 */
[----:B------:R-:W1:Y:S02]  /*62c0*/  @!P0 SYNCS.PHASECHK.TRANS64 P0, [R6+URZ], R5 ;  /* 0x00000005060085a7 */ /* 0x000e64000800007f */
[----:B-1----:R-:W-:Y:S05]  /*62d0*/  @!P0 BRA `(.L_x_71) ;  /* 0xfffffffc00f08947 */ /* 0x002fea000383ffff */
[----:B------:R-:W-:Y:S05]  /*62e0*/  BRA `(.L_x_130) ;  /* 0xffffffe000fc7947 */ /* 0x000fea000383ffff */
.L_x_72:
[----:B0-----:R0:W1:Y:S02]  /*62f0*/  SYNCS.PHASECHK.TRANS64.TRYWAIT P0, [R9+URZ], R4 ;  /* 0x00000004090075a7 */ /* 0x001064000800017f */
[----:B-1----:R-:W-:Y:S05]  /*6300*/  @!P0 NANOSLEEP.SYNCS 0x989680 ;  /* 0x009896800000895d */ /* 0x002fea0003900000 */
[----:B------:R-:W1:Y:S02]  /*6310*/  @!P0 SYNCS.PHASECHK.TRANS64 P0, [R9+URZ], R4 ;  /* 0x00000004090085a7 */ /* 0x000e64000800007f */
[----:B-1----:R-:W-:Y:S05]  /*6320*/  @!P0 BRA `(.L_x_72) ;  /* 0xfffffffc00f08947 */ /* 0x002fea000383ffff */
[----:B------:R-:W-:Y:S05]  /*6330*/  BRA `(.L_x_131) ;  /* 0xffffffe4000c7947 */ /* 0x000fea000383ffff */
.L_x_73:
[----:B0-----:R0:W1:Y:S02]  /*6340*/  SYNCS.PHASECHK.TRANS64.TRYWAIT P0, [R6+URZ], R5 ;  /* 0x00000005060075a7 */ /* 0x001064000800017f */
[----:B-1----:R-:W-:Y:S05]  /*6350*/  @!P0 NANOSLEEP.SYNCS 0x989680 ;  /* 0x009896800000895d */ /* 0x002fea0003900000 */
[----:B------:R-:W1:Y:S02]  /*6360*/  @!P0 SYNCS.PHASECHK.TRANS64 P0, [R6+URZ], R5 ;  /* 0x00000005060085a7 */ /* 0x000e64000800007f */
[----:B-1----:R-:W-:Y:S05]  /*6370*/  @!P0 BRA `(.L_x_73) ;  /* 0xfffffffc00f08947 */ /* 0x002fea000383ffff */
[----:B------:R-:W-:Y:S05]  /*6380*/  BRA `(.L_x_132) ;  /* 0xffffffe4001c7947 */ /* 0x000fea000383ffff */
.L_x_74:
[----:B0-----:R0:W1:Y:S02]  /*6390*/  SYNCS.PHASECHK.TRANS64.TRYWAIT P0, [R9+URZ], R4 ;  /* 0x00000004090075a7 */ /* 0x001064000800017f */
[----:B-1----:R-:W-:Y:S05]  /*63a0*/  @!P0 NANOSLEEP.SYNCS 0x989680 ;  /* 0x009896800000895d */ /* 0x002fea0003900000 */
[----:B------:R-:W1:Y:S02]  /*63b0*/  @!P0 SYNCS.PHASECHK.TRANS64 P0, [R9+URZ], R4 ;  /* 0x00000004090085a7 */ /* 0x000e64000800007f */
[----:B-1----:R-:W-:Y:S05]  /*63c0*/  @!P0 BRA `(.L_x_74) ;  /* 0xfffffffc00f08947 */ /* 0x002fea000383ffff */
[----:B------:R-:W-:Y:S05]  /*63d0*/  BRA `(.L_x_133) ;  /* 0xffffffe4002c7947 */ /* 0x000fea000383ffff */
.L_x_75:
[----:B0-----:R0:W1:Y:S02]  /*63e0*/  SYNCS.PHASECHK.TRANS64.TRYWAIT P0, [R6+URZ], R5 ;  /* 0x00000005060075a7 */ /* 0x001064000800017f */
[----:B-1----:R-:W-:Y:S05]  /*63f0*/  @!P0 NANOSLEEP.SYNCS 0x989680 ;  /* 0x009896800000895d */ /* 0x002fea0003900000 */
[----:B------:R-:W1:Y:S02]  /*6400*/  @!P0 SYNCS.PHASECHK.TRANS64 P0, [R6+URZ], R5 ;  /* 0x00000005060085a7 */ /* 0x000e64000800007f */
[----:B-1----:R-:W-:Y:S05]  /*6410*/  @!P0 BRA `(.L_x_75) ;  /* 0xfffffffc00f08947 */ /* 0x002fea000383ffff */
[----:B------:R-:W-:Y:S05]  /*6420*/  BRA `(.L_x_134) ;  /* 0xffffffe4003c7947 */ /* 0x000fea000383ffff */
.L_x_76:
[----:B0-----:R0:W1:Y:S02]  /*6430*/  SYNCS.PHASECHK.TRANS64.TRYWAIT P0, [R9+URZ], R4 ;  /* 0x00000004090075a7 */ /* 0x001064000800017f */
[----:B-1----:R-:W-:Y:S05]  /*6440*/  @!P0 NANOSLEEP.SYNCS 0x989680 ;  /* 0x009896800000895d */ /* 0x002fea0003900000 */
[----:B------:R-:W1:Y:S02]  /*6450*/  @!P0 SYNCS.PHASECHK.TRANS64 P0, [R9+URZ], R4 ;  /* 0x00000004090085a7 */ /* 0x000e64000800007f */
[----:B-1----:R-:W-:Y:S05]  /*6460*/  @!P0 BRA `(.L_x_76) ;  /* 0xfffffffc00f08947 */ /* 0x002fea000383ffff */
[----:B------:R-:W-:Y:S05]  /*6470*/  BRA `(.L_x_135) ;  /* 0xffffffe4004c7947 */ /* 0x000fea000383ffff */
.L_x_77:
[----:B0-----:R0:W1:Y:S02]  /*6480*/  SYNCS.PHASECHK.TRANS64.TRYWAIT P0, [R6+URZ], R5 ;  /* 0x00000005060075a7 */ /* 0x001064000800017f */
[----:B-1----:R-:W-:Y:S05]  /*6490*/  @!P0 NANOSLEEP.SYNCS 0x989680 ;  /* 0x009896800000895d */ /* 0x002fea0003900000 */
[----:B------:R-:W1:Y:S02]  /*64a0*/  @!P0 SYNCS.PHASECHK.TRANS64 P0, [R6+URZ], R5 ;  /* 0x00000005060085a7 */ /* 0x000e64000800007f */
[----:B-1----:R-:W-:Y:S05]  /*64b0*/  @!P0 BRA `(.L_x_77) ;  /* 0xfffffffc00f08947 */ /* 0x002fea000383ffff */
[----:B------:R-:W-:Y:S05]  /*64c0*/  BRA `(.L_x_136) ;  /* 0xffffffe4005c7947 */ /* 0x000fea000383ffff */
.L_x_78:
[----:B0-----:R0:W1:Y:S02]  /*64d0*/  SYNCS.PHASECHK.TRANS64.TRYWAIT P0, [R9+URZ], R4 ;  /* 0x00000004090075a7 */ /* 0x001064000800017f */
[----:B-1----:R-:W-:Y:S05]  /*64e0*/  @!P0 NANOSLEEP.SYNCS 0x989680 ;  /* 0x009896800000895d */ /* 0x002fea0003900000 */
[----:B------:R-:W1:Y:S02]  /*64f0*/  @!P0 SYNCS.PHASECHK.TRANS64 P0, [R9+URZ], R4 ;  /* 0x00000004090085a7 */ /* 0x000e64000800007f */
[----:B-1----:R-:W-:Y:S05]  /*6500*/  @!P0 BRA `(.L_x_78) ;  /* 0xfffffffc00f08947 */ /* 0x002fea000383ffff */
[----:B------:R-:W-:Y:S05]  /*6510*/  BRA `(.L_x_137) ;  /* 0xffffffe4006c7947 */ /* 0x000fea000383ffff */
.L_x_79:
[----:B0-----:R0:W1:Y:S02]  /*6520*/  SYNCS.PHASECHK.TRANS64.TRYWAIT P0, [R6+URZ], R5 ;  /* 0x00000005060075a7 */ /* 0x001064000800017f */
[----:B-1----:R-:W-:Y:S05]  /*6530*/  @!P0 NANOSLEEP.SYNCS 0x989680 ;  /* 0x009896800000895d */ /* 0x002fea0003900000 */
[----:B------:R-:W1:Y:S02]  /*6540*/  @!P0 SYNCS.PHASECHK.TRANS64 P0, [R6+URZ], R5 ;  /* 0x00000005060085a7 */ /* 0x000e64000800007f */
[----:B-1----:R-:W-:Y:S05]  /*6550*/  @!P0 BRA `(.L_x_79) ;  /* 0xfffffffc00f08947 */ /* 0x002fea000383ffff */
[----:B------:R-:W-:Y:S05]  /*6560*/  BRA `(.L_x_138) ;  /* 0xffffffe4007c7947 */ /* 0x000fea000383ffff */
.L_x_80:
[----:B0-----:R0:W1:Y:S02]  /*6570*/  SYNCS.PHASECHK.TRANS64.TRYWAIT P0, [R9+URZ], R4 ;  /* 0x00000004090075a7 */ /* 0x001064000800017f */
[----:B-1----:R-:W-:Y:S05]  /*6580*/  @!P0 NANOSLEEP.SYNCS 0x989680 ;  /* 0x009896800000895d */ /* 0x002fea0003900000 */
[----:B------:R-:W1:Y:S02]  /*6590*/  @!P0 SYNCS.PHASECHK.TRANS64 P0, [R9+URZ], R4 ;  /* 0x00000004090085a7 */ /* 0x000e64000800007f */
[----:B-1----:R-:W-:Y:S05]  /*65a0*/  @!P0 BRA `(.L_x_80) ;  /* 0xfffffffc00f08947 */ /* 0x002fea000383ffff */
[----:B------:R-:W-:Y:S05]  /*65b0*/  BRA `(.L_x_139) ;  /* 0xffffffe4008c7947 */ /* 0x000fea000383ffff */
.L_x_81:
[----:B0-----:R0:W1:Y:S02]  /*65c0*/  SYNCS.PHASECHK.TRANS64.TRYWAIT P0, [R6+URZ], R5 ;  /* 0x00000005060075a7 */ /* 0x001064000800017f */
[----:B-1----:R-:W-:Y:S05]  /*65d0*/  @!P0 NANOSLEEP.SYNCS 0x989680 ;  /* 0x009896800000895d */ /* 0x002fea0003900000 */
[----:B------:R-:W1:Y:S02]  /*65e0*/  @!P0 SYNCS.PHASECHK.TRANS64 P0, [R6+URZ], R5 ;  /* 0x00000005060085a7 */ /* 0x000e64000800007f */
[----:B-1----:R-:W-:Y:S05]  /*65f0*/  @!P0 BRA `(.L_x_81) ;  /* 0xfffffffc00f08947 */ /* 0x002fea000383ffff */
[----:B------:R-:W-:Y:S05]  /*6600*/  BRA `(.L_x_140) ;  /* 0xffffffe4009c7947 */ /* 0x000fea000383ffff */
.L_x_82:
[----:B0-----:R0:W1:Y:S02]  /*6610*/  SYNCS.PHASECHK.TRANS64.TRYWAIT P0, [R9+URZ], R4 ;  /* 0x00000004090075a7 */ /* 0x001064000800017f */
[----:B-1----:R-:W-:Y:S05]  /*6620*/  @!P0 NANOSLEEP.SYNCS 0x989680 ;  /* 0x009896800000895d */ /* 0x002fea0003900000 */
[----:B------:R-:W1:Y:S02]  /*6630*/  @!P0 SYNCS.PHASECHK.TRANS64 P0, [R9+URZ], R4 ;  /* 0x00000004090085a7 */ /* 0x000e64000800007f */
[----:B-1----:R-:W-:Y:S05]  /*6640*/  @!P0 BRA `(.L_x_82) ;  /* 0xfffffffc00f08947 */ /* 0x002fea000383ffff */
[----:B------:R-:W-:Y:S05]  /*6650*/  BRA `(.L_x_141) ;  /* 0xffffffe400ac7947 */ /* 0x000fea000383ffff */
.L_x_83:
[----:B0-----:R0:W1:Y:S02]  /*6660*/  SYNCS.PHASECHK.TRANS64.TRYWAIT P0, [R6+URZ], R5 ;  /* 0x00000005060075a7 */ /* 0x001064000800017f */
[----:B-1----:R-:W-:Y:S05]  /*6670*/  @!P0 NANOSLEEP.SYNCS 0x989680 ;  /* 0x009896800000895d */ /* 0x002fea0003900000 */
[----:B------:R-:W1:Y:S02]  /*6680*/  @!P0 SYNCS.PHASECHK.TRANS64 P0, [R6+URZ], R5 ;  /* 0x00000005060085a7 */ /* 0x000e64000800007f */
[----:B-1----:R-:W-:Y:S05]  /*6690*/  @!P0 BRA `(.L_x_83) ;  /* 0xfffffffc00f08947 */ /* 0x002fea000383ffff */
[----:B------:R-:W-:Y:S05]  /*66a0*/  BRA `(.L_x_142) ;  /* 0xffffffe400bc7947 */ /* 0x000fea000383ffff */
.L_x_84:
[----:B0-----:R0:W1:Y:S02]  /*66b0*/  SYNCS.PHASECHK.TRANS64.TRYWAIT P0, [R9+URZ], R4 ;  /* 0x00000004090075a7 */ /* 0x001064000800017f */
[----:B-1----:R-:W-:Y:S05]  /*66c0*/  @!P0 NANOSLEEP.SYNCS 0x989680 ;  /* 0x009896800000895d */ /* 0x002fea0003900000 */
[----:B------:R-:W1:Y:S02]  /*66d0*/  @!P0 SYNCS.PHASECHK.TRANS64 P0, [R9+URZ], R4 ;  /* 0x00000004090085a7 */ /* 0x000e64000800007f */
[----:B-1----:R-:W-:Y:S05]  /*66e0*/  @!P0 BRA `(.L_x_84) ;  /* 0xfffffffc00f08947 */ /* 0x002fea000383ffff */
[----:B------:R-:W-:Y:S05]  /*66f0*/  BRA `(.L_x_143) ;  /* 0xffffffe400cc7947 */ /* 0x000fea000383ffff */
.L_x_85:
[----:B0-----:R0:W1:Y:S02]  /*6700*/  SYNCS.PHASECHK.TRANS64.TRYWAIT P0, [R6+URZ], R5 ;  /* 0x00000005060075a7 */ /* 0x001064000800017f */
[----:B-1----:R-:W-:Y:S05]  /*6710*/  @!P0 NANOSLEEP.SYNCS 0x989680 ;  /* 0x009896800000895d */ /* 0x002fea0003900000 */
[----:B------:R-:W1:Y:S02]  /*6720*/  @!P0 SYNCS.PHASECHK.TRANS64 P0, [R6+URZ], R5 ;  /* 0x00000005060085a7 */ /* 0x000e64000800007f */
[----:B-1----:R-:W-:Y:S05]  /*6730*/  @!P0 BRA `(.L_x_85) ;  /* 0xfffffffc00f08947 */ /* 0x002fea000383ffff */
[----:B------:R-:W-:Y:S05]  /*6740*/  BRA `(.L_x_144) ;  /* 0xffffffe400dc7947 */ /* 0x000fea000383ffff */
.L_x_86:
[----:B0-----:R0:W1:Y:S02]  /*6750*/  SYNCS.PHASECHK.TRANS64.TRYWAIT P0, [R9+URZ], R4 ;  /* 0x00000004090075a7 */ /* 0x001064000800017f */
[----:B-1----:R-:W-:Y:S05]  /*6760*/  @!P0 NANOSLEEP.SYNCS 0x989680 ;  /* 0x009896800000895d */ /* 0x002fea0003900000 */
[----:B------:R-:W1:Y:S02]  /*6770*/  @!P0 SYNCS.PHASECHK.TRANS64 P0, [R9+URZ], R4 ;  /* 0x00000004090085a7 */ /* 0x000e64000800007f */
[----:B-1----:R-:W-:Y:S05]  /*6780*/  @!P0 BRA `(.L_x_86) ;  /* 0xfffffffc00f08947 */ /* 0x002fea000383ffff */
[----:B------:R-:W-:Y:S05]  /*6790*/  BRA `(.L_x_145) ;  /* 0xffffffe400ec7947 */ /* 0x000fea000383ffff */
.L_x_87:
[----:B0-----:R0:W1:Y:S02]  /*67a0*/  SYNCS.PHASECHK.TRANS64.TRYWAIT P0, [R6+URZ], R5 ;  /* 0x00000005060075a7 */ /* 0x001064000800017f */
[----:B-1----:R-:W-:Y:S05]  /*67b0*/  @!P0 NANOSLEEP.SYNCS 0x989680 ;  /* 0x009896800000895d */ /* 0x002fea0003900000 */
[----:B------:R-:W1:Y:S02]  /*67c0*/  @!P0 SYNCS.PHASECHK.TRANS64 P0, [R6+URZ], R5 ;  /* 0x00000005060085a7 */ /* 0x000e64000800007f */
[----:B-1----:R-:W-:Y:S05]  /*67d0*/  @!P0 BRA `(.L_x_87) ;  /* 0xfffffffc00f08947 */ /* 0x002fea000383ffff */
[----:B------:R-:W-:Y:S05]  /*67e0*/  BRA `(.L_x_146) ;  /* 0xffffffe400fc7947 */ /* 0x000fea000383ffff */
.L_x_88:
[----:B0-----:R0:W1:Y:S02]  /*67f0*/  SYNCS.PHASECHK.TRANS64.TRYWAIT P0, [R9+URZ], R4 ;  /* 0x00000004090075a7 */ /* 0x001064000800017f */
[----:B-1----:R-:W-:Y:S05]  /*6800*/  @!P0 NANOSLEEP.SYNCS 0x989680 ;  /* 0x009896800000895d */ /* 0x002fea0003900000 */
[----:B------:R-:W1:Y:S02]  /*6810*/  @!P0 SYNCS.PHASECHK.TRANS64 P0, [R9+URZ], R4 ;  /* 0x00000004090085a7 */ /* 0x000e64000800007f */
[----:B-1----:R-:W-:Y:S05]  /*6820*/  @!P0 BRA `(.L_x_88) ;  /* 0xfffffffc00f08947 */ /* 0x002fea000383ffff */
[----:B------:R-:W-:Y:S05]  /*6830*/  BRA `(.L_x_147) ;  /* 0xffffffe8000c7947 */ /* 0x000fea000383ffff */
.L_x_89:
[----:B0-----:R0:W1:Y:S02]  /*6840*/  SYNCS.PHASECHK.TRANS64.TRYWAIT P0, [R6+URZ], R5 ;  /* 0x00000005060075a7 */ /* 0x001064000800017f */
[----:B-1----:R-:W-:Y:S05]  /*6850*/  @!P0 NANOSLEEP.SYNCS 0x989680 ;  /* 0x009896800000895d */ /* 0x002fea0003900000 */
[----:B------:R-:W1:Y:S02]  /*6860*/  @!P0 SYNCS.PHASECHK.TRANS64 P0, [R6+URZ], R5 ;  /* 0x00000005060085a7 */ /* 0x000e64000800007f */
[----:B-1----:R-:W-:Y:S05]  /*6870*/  @!P0 BRA `(.L_x_89) ;  /* 0xfffffffc00f08947 */ /* 0x002fea000383ffff */
[----:B------:R-:W-:Y:S05]  /*6880*/  BRA `(.L_x_148) ;  /* 0xffffffe8001c7947 */ /* 0x000fea000383ffff */
.L_x_90:
[----:B0-----:R0:W1:Y:S02]  /*6890*/  SYNCS.PHASECHK.TRANS64.TRYWAIT P0, [R9+URZ], R4 ;  /* 0x00000004090075a7 */ /* 0x001064000800017f */
[----:B-1----:R-:W-:Y:S05]  /*68a0*/  @!P0 NANOSLEEP.SYNCS 0x989680 ;  /* 0x009896800000895d */ /* 0x002fea0003900000 */
[----:B------:R-:W1:Y:S02]  /*68b0*/  @!P0 SYNCS.PHASECHK.TRANS64 P0, [R9+URZ], R4 ;  /* 0x00000004090085a7 */ /* 0x000e64000800007f */
[----:B-1----:R-:W-:Y:S05]  /*68c0*/  @!P0 BRA `(.L_x_90) ;  /* 0xfffffffc00f08947 */ /* 0x002fea000383ffff */
[----:B------:R-:W-:Y:S05]  /*68d0*/  BRA `(.L_x_149) ;  /* 0xffffffe8002c7947 */ /* 0x000fea000383ffff */
.L_x_91:
[----:B0-----:R0:W1:Y:S02]  /*68e0*/  SYNCS.PHASECHK.TRANS64.TRYWAIT P0, [R6+URZ], R5 ;  /* 0x00000005060075a7 */ /* 0x001064000800017f */
[----:B-1----:R-:W-:Y:S05]  /*68f0*/  @!P0 NANOSLEEP.SYNCS 0x989680 ;  /* 0x009896800000895d */ /* 0x002fea0003900000 */
[----:B------:R-:W1:Y:S02]  /*6900*/  @!P0 SYNCS.PHASECHK.TRANS64 P0, [R6+URZ], R5 ;  /* 0x00000005060085a7 */ /* 0x000e64000800007f */
[----:B-1----:R-:W-:Y:S05]  /*6910*/  @!P0 BRA `(.L_x_91) ;  /* 0xfffffffc00f08947 */ /* 0x002fea000383ffff */
[----:B------:R-:W-:Y:S05]  /*6920*/  BRA `(.L_x_150) ;  /* 0xffffffe8003c7947 */ /* 0x000fea000383ffff */
.L_x_92:
[----:B0-----:R0:W1:Y:S02]  /*6930*/  SYNCS.PHASECHK.TRANS64.TRYWAIT P0, [R9+URZ], R4 ;  /* 0x00000004090075a7 */ /* 0x001064000800017f */
[----:B-1----:R-:W-:Y:S05]  /*6940*/  @!P0 NANOSLEEP.SYNCS 0x989680 ;  /* 0x009896800000895d */ /* 0x002fea0003900000 */
[----:B------:R-:W1:Y:S02]  /*6950*/  @!P0 SYNCS.PHASECHK.TRANS64 P0, [R9+URZ], R4 ;  /* 0x00000004090085a7 */ /* 0x000e64000800007f */
[----:B-1----:R-:W-:Y:S05]  /*6960*/  @!P0 BRA `(.L_x_92) ;  /* 0xfffffffc00f08947 */ /* 0x002fea000383ffff */
[----:B------:R-:W-:Y:S05]  /*6970*/  BRA `(.L_x_151) ;  /* 0xffffffe8004c7947 */ /* 0x000fea000383ffff */
.L_x_93:
[----:B0-----:R0:W1:Y:S02]  /*6980*/  SYNCS.PHASECHK.TRANS64.TRYWAIT P0, [R6+URZ], R5 ;  /* 0x00000005060075a7 */ /* 0x001064000800017f */
[----:B-1----:R-:W-:Y:S05]  /*6990*/  @!P0 NANOSLEEP.SYNCS 0x989680 ;  /* 0x009896800000895d */ /* 0x002fea0003900000 */
[----:B------:R-:W1:Y:S02]  /*69a0*/  @!P0 SYNCS.PHASECHK.TRANS64 P0, [R6+URZ], R5 ;  /* 0x00000005060085a7 */ /* 0x000e64000800007f */
[----:B-1----:R-:W-:Y:S05]  /*69b0*/  @!P0 BRA `(.L_x_93) ;  /* 0xfffffffc00f08947 */ /* 0x002fea000383ffff */
[----:B------:R-:W-:Y:S05]  /*69c0*/  BRA `(.L_x_152) ;  /* 0xffffffe8005c7947 */ /* 0x000fea000383ffff */
.L_x_94:
[----:B0-----:R0:W1:Y:S02]  /*69d0*/  SYNCS.PHASECHK.TRANS64.TRYWAIT P0, [R9+URZ], R4 ;  /* 0x00000004090075a7 */ /* 0x001064000800017f */
[----:B-1----:R-:W-:Y:S05]  /*69e0*/  @!P0 NANOSLEEP.SYNCS 0x989680 ;  /* 0x009896800000895d */ /* 0x002fea0003900000 */
[----:B------:R-:W1:Y:S02]  /*69f0*/  @!P0 SYNCS.PHASECHK.TRANS64 P0, [R9+URZ], R4 ;  /* 0x00000004090085a7 */ /* 0x000e64000800007f */
[----:B-1----:R-:W-:Y:S05]  /*6a00*/  @!P0 BRA `(.L_x_94) ;  /* 0xfffffffc00f08947 */ /* 0x002fea000383ffff */
[----:B------:R-:W-:Y:S05]  /*6a10*/  BRA `(.L_x_153) ;  /* 0xffffffe8006c7947 */ /* 0x000fea000383ffff */
.L_x_95:
[----:B0-----:R0:W1:Y:S02]  /*6a20*/  SYNCS.PHASECHK.TRANS64.TRYWAIT P0, [R6+URZ], R5 ;  /* 0x00000005060075a7 */ /* 0x001064000800017f */
[----:B-1----:R-:W-:Y:S05]  /*6a30*/  @!P0 NANOSLEEP.SYNCS 0x989680 ;  /* 0x009896800000895d */ /* 0x002fea0003900000 */
[----:B------:R-:W1:Y:S02]  /*6a40*/  @!P0 SYNCS.PHASECHK.TRANS64 P0, [R6+URZ], R5 ;  /* 0x00000005060085a7 */ /* 0x000e64000800007f */
[----:B-1----:R-:W-:Y:S05]  /*6a50*/  @!P0 BRA `(.L_x_95) ;  /* 0xfffffffc00f08947 */ /* 0x002fea000383ffff */
[----:B------:R-:W-:Y:S05]  /*6a60*/  BRA `(.L_x_154) ;  /* 0xffffffe8007c7947 */ /* 0x000fea000383ffff */
.L_x_96:
[----:B0-----:R0:W1:Y:S02]  /*6a70*/  SYNCS.PHASECHK.TRANS64.TRYWAIT P0, [R9+URZ], R4 ;  /* 0x00000004090075a7 */ /* 0x001064000800017f */
[----:B-1----:R-:W-:Y:S05]  /*6a80*/  @!P0 NANOSLEEP.SYNCS 0x989680 ;  /* 0x009896800000895d */ /* 0x002fea0003900000 */
[----:B------:R-:W1:Y:S02]  /*6a90*/  @!P0 SYNCS.PHASECHK.TRANS64 P0, [R9+URZ], R4 ;  /* 0x00000004090085a7 */ /* 0x000e64000800007f */
[----:B-1----:R-:W-:Y:S05]  /*6aa0*/  @!P0 BRA `(.L_x_96) ;  /* 0xfffffffc00f08947 */ /* 0x002fea000383ffff */
[----:B------:R-:W-:Y:S05]  /*6ab0*/  BRA `(.L_x_155) ;  /* 0xffffffe8008c7947 */ /* 0x000fea000383ffff */
.L_x_97:
[----:B0-----:R0:W1:Y:S02]  /*6ac0*/  SYNCS.PHASECHK.TRANS64.TRYWAIT P0, [R6+URZ], R5 ;  /* 0x00000005060075a7 */ /* 0x001064000800017f */
[----:B-1----:R-:W-:Y:S05]  /*6ad0*/  @!P0 NANOSLEEP.SYNCS 0x989680 ;  /* 0x009896800000895d */ /* 0x002fea0003900000 */
[----:B------:R-:W1:Y:S02]  /*6ae0*/  @!P0 SYNCS.PHASECHK.TRANS64 P0, [R6+URZ], R5 ;  /* 0x00000005060085a7 */ /* 0x000e64000800007f */
[----:B-1----:R-:W-:Y:S05]  /*6af0*/  @!P0 BRA `(.L_x_97) ;  /* 0xfffffffc00f08947 */ /* 0x002fea000383ffff */
[----:B------:R-:W-:Y:S05]  /*6b00*/  BRA `(.L_x_156) ;  /* 0xffffffe8009c7947 */ /* 0x000fea000383ffff */
.L_x_98:
[----:B0-----:R0:W1:Y:S02]  /*6b10*/  SYNCS.PHASECHK.TRANS64.TRYWAIT P0, [R9+URZ], R4 ;  /* 0x00000004090075a7 */ /* 0x001064000800017f */
[----:B-1----:R-:W-:Y:S05]  /*6b20*/  @!P0 NANOSLEEP.SYNCS 0x989680 ;  /* 0x009896800000895d */ /* 0x002fea0003900000 */
[----:B------:R-:W1:Y:S02]  /*6b30*/  @!P0 SYNCS.PHASECHK.TRANS64 P0, [R9+URZ], R4 ;  /* 0x00000004090085a7 */ /* 0x000e64000800007f */
[----:B-1----:R-:W-:Y:S05]  /*6b40*/  @!P0 BRA `(.L_x_98) ;  /* 0xfffffffc00f08947 */ /* 0x002fea000383ffff */
[----:B------:R-:W-:Y:S05]  /*6b50*/  BRA `(.L_x_157) ;  /* 0xffffffe800ac7947 */ /* 0x000fea000383ffff */
.L_x_99:
[----:B0-----:R0:W1:Y:S02]  /*6b60*/  SYNCS.PHASECHK.TRANS64.TRYWAIT P0, [R6+URZ], R5 ;  /* 0x00000005060075a7 */ /* 0x001064000800017f */
[----:B-1----:R-:W-:Y:S05]  /*6b70*/  @!P0 NANOSLEEP.SYNCS 0x989680 ;  /* 0x009896800000895d */ /* 0x002fea0003900000 */
[----:B------:R-:W1:Y:S02]  /*6b80*/  @!P0 SYNCS.PHASECHK.TRANS64 P0, [R6+URZ], R5 ;  /* 0x00000005060085a7 */ /* 0x000e64000800007f */
[----:B-1----:R-:W-:Y:S05]  /*6b90*/  @!P0 BRA `(.L_x_99) ;  /* 0xfffffffc00f08947 */ /* 0x002fea000383ffff */
[----:B------:R-:W-:Y:S05]  /*6ba0*/  BRA `(.L_x_158) ;  /* 0xffffffe800bc7947 */ /* 0x000fea000383ffff */
.L_x_100:
[----:B0-----:R0:W1:Y:S02]  /*6bb0*/  SYNCS.PHASECHK.TRANS64.TRYWAIT P0, [R9+URZ], R4 ;  /* 0x00000004090075a7 */ /* 0x001064000800017f */
[----:B-1----:R-:W-:Y:S05]  /*6bc0*/  @!P0 NANOSLEEP.SYNCS 0x989680 ;  /* 0x009896800000895d */ /* 0x002fea0003900000 */
[----:B------:R-:W1:Y:S02]  /*6bd0*/  @!P0 SYNCS.PHASECHK.TRANS64 P0, [R9+URZ], R4 ;  /* 0x00000004090085a7 */ /* 0x000e64000800007f */
[----:B-1----:R-:W-:Y:S05]  /*6be0*/  @!P0 BRA `(.L_x_100) ;  /* 0xfffffffc00f08947 */ /* 0x002fea000383ffff */
[----:B------:R-:W-:Y:S05]  /*6bf0*/  BRA `(.L_x_159) ;  /* 0xffffffe800cc7947 */ /* 0x000fea000383ffff */
.L_x_101:
[----:B0-----:R0:W1:Y:S02]  /*6c00*/  SYNCS.PHASECHK.TRANS64.TRYWAIT P0, [R6+URZ], R5 ;  /* 0x00000005060075a7 */ /* 0x001064000800017f */
[----:B-1----:R-:W-:Y:S05]  /*6c10*/  @!P0 NANOSLEEP.SYNCS 0x989680 ;  /* 0x009896800000895d */ /* 0x002fea0003900000 */
[----:B------:R-:W1:Y:S02]  /*6c20*/  @!P0 SYNCS.PHASECHK.TRANS64 P0, [R6+URZ], R5 ;  /* 0x00000005060085a7 */ /* 0x000e64000800007f */
[----:B-1----:R-:W-:Y:S05]  /*6c30*/  @!P0 BRA `(.L_x_101) ;  /* 0xfffffffc00f08947 */ /* 0x002fea000383ffff */
[----:B------:R-:W-:Y:S05]  /*6c40*/  BRA `(.L_x_160) ;  /* 0xffffffe800dc7947 */ /* 0x000fea000383ffff */
.L_x_102:
[----:B0-----:R0:W1:Y:S02]  /*6c50*/  SYNCS.PHASECHK.TRANS64.TRYWAIT P0, [R9+URZ], R4 ;  /* 0x00000004090075a7 */ /* 0x001064000800017f */
[----:B-1----:R-:W-:Y:S05]  /*6c60*/  @!P0 NANOSLEEP.SYNCS 0x989680 ;  /* 0x009896800000895d */ /* 0x002fea0003900000 */
[----:B------:R-:W1:Y:S02]  /*6c70*/  @!P0 SYNCS.PHASECHK.TRANS64 P0, [R9+URZ], R4 ;  /* 0x00000004090085a7 */ /* 0x000e64000800007f */
[----:B-1----:R-:W-:Y:S05]  /*6c80*/  @!P0 BRA `(.L_x_102) ;  /* 0xfffffffc00f08947 */ /* 0x002fea000383ffff */
[----:B------:R-:W-:Y:S05]  /*6c90*/  BRA `(.L_x_161) ;  /* 0xffffffe800ec7947 */ /* 0x000fea000383ffff */
.L_x_103:
[----:B0-----:R0:W1:Y:S02]  /*6ca0*/  SYNCS.PHASECHK.TRANS64.TRYWAIT P0, [R6+URZ], R5 ;  /* 0x00000005060075a7 */ /* 0x001064000800017f */
[----:B-1----:R-:W-:Y:S05]  /*6cb0*/  @!P0 NANOSLEEP.SYNCS 0x989680 ;  /* 0x009896800000895d */ /* 0x002fea0003900000 */
[----:B------:R-:W1:Y:S02]  /*6cc0*/  @!P0 SYNCS.PHASECHK.TRANS64 P0, [R6+URZ], R5 ;  /* 0x00000005060085a7 */ /* 0x000e64000800007f */
[----:B-1----:R-:W-:Y:S05]  /*6cd0*/  @!P0 BRA `(.L_x_103) ;  /* 0xfffffffc00f08947 */ /* 0x002fea000383ffff */
[----:B------:R-:W-:Y:S05]  /*6ce0*/  BRA `(.L_x_162) ;  /* 0xffffffe800fc7947 */ /* 0x000fea000383ffff */
.L_x_104:
[----:B0-----:R0:W1:Y:S02]  /*6cf0*/  SYNCS.PHASECHK.TRANS64.TRYWAIT P0, [R9+URZ], R4 ;  /* 0x00000004090075a7 */ /* 0x001064000800017f */
[----:B-1----:R-:W-:Y:S05]  /*6d00*/  @!P0 NANOSLEEP.SYNCS 0x989680 ;  /* 0x009896800000895d */ /* 0x002fea0003900000 */
[----:B------:R-:W1:Y:S02]  /*6d10*/  @!P0 SYNCS.PHASECHK.TRANS64 P0, [R9+URZ], R4 ;  /* 0x00000004090085a7 */ /* 0x000e64000800007f */
[----:B-1----:R-:W-:Y:S05]  /*6d20*/  @!P0 BRA `(.L_x_104) ;  /* 0xfffffffc00f08947 */ /* 0x002fea000383ffff */
[----:B------:R-:W-:Y:S05]  /*6d30*/  BRA `(.L_x_163) ;  /* 0xffffffec000c7947 */ /* 0x000fea000383ffff */
.L_x_105:
[----:B0-----:R0:W1:Y:S02]  /*6d40*/  SYNCS.PHASECHK.TRANS64.TRYWAIT P0, [R6+URZ], R5 ;  /* 0x00000005060075a7 */ /* 0x001064000800017f */
[----:B-1----:R-:W-:Y:S05]  /*6d50*/  @!P0 NANOSLEEP.SYNCS 0x989680 ;  /* 0x009896800000895d */ /* 0x002fea0003900000 */
[----:B------:R-:W1:Y:S02]  /*6d60*/  @!P0 SYNCS.PHASECHK.TRANS64 P0, [R6+URZ], R5 ;  /* 0x00000005060085a7 */ /* 0x000e64000800007f */
[----:B-1----:R-:W-:Y:S05]  /*6d70*/  @!P0 BRA `(.L_x_105) ;  /* 0xfffffffc00f08947 */ /* 0x002fea000383ffff */
[----:B------:R-:W-:Y:S05]  /*6d80*/  BRA `(.L_x_164) ;  /* 0xffffffec001c7947 */ /* 0x000fea000383ffff */
.L_x_106:
[----:B0-----:R0:W1:Y:S02]  /*6d90*/  SYNCS.PHASECHK.TRANS64.TRYWAIT P0, [R9+URZ], R4 ;  /* 0x00000004090075a7 */ /* 0x001064000800017f */
[----:B-1----:R-:W-:Y:S05]  /*6da0*/  @!P0 NANOSLEEP.SYNCS 0x989680 ;  /* 0x009896800000895d */ /* 0x002fea0003900000 */
[----:B------:R-:W1:Y:S02]  /*6db0*/  @!P0 SYNCS.PHASECHK.TRANS64 P0, [R9+URZ], R4 ;  /* 0x00000004090085a7 */ /* 0x000e64000800007f */
[----:B-1----:R-:W-:Y:S05]  /*6dc0*/  @!P0 BRA `(.L_x_106) ;  /* 0xfffffffc00f08947 */ /* 0x002fea000383ffff */
[----:B------:R-:W-:Y:S05]  /*6dd0*/  BRA `(.L_x_165) ;  /* 0xffffffec002c7947 */ /* 0x000fea000383ffff */
.L_x_107:
[----:B0-----:R0:W1:Y:S02]  /*6de0*/  SYNCS.PHASECHK.TRANS64.TRYWAIT P0, [R6+URZ], R5 ;  /* 0x00000005060075a7 */ /* 0x001064000800017f */
[----:B-1----:R-:W-:Y:S05]  /*6df0*/  @!P0 NANOSLEEP.SYNCS 0x989680 ;  /* 0x009896800000895d */ /* 0x002fea0003900000 */
[----:B------:R-:W1:Y:S02]  /*6e00*/  @!P0 SYNCS.PHASECHK.TRANS64 P0, [R6+URZ], R5 ;  /* 0x00000005060085a7 */ /* 0x000e64000800007f */
[----:B-1----:R-:W-:Y:S05]  /*6e10*/  @!P0 BRA `(.L_x_107) ;  /* 0xfffffffc00f08947 */ /* 0x002fea000383ffff */
[----:B------:R-:W-:Y:S05]  /*6e20*/  BRA `(.L_x_166) ;  /* 0xffffffec003c7947 */ /* 0x000fea000383ffff */
.L_x_108:
[----:B0-----:R0:W1:Y:S02]  /*6e30*/  SYNCS.PHASECHK.TRANS64.TRYWAIT P0, [R9+URZ], R4 ;  /* 0x00000004090075a7 */ /* 0x001064000800017f */
[----:B-1----:R-:W-:Y:S05]  /*6e40*/  @!P0 NANOSLEEP.SYNCS 0x989680 ;  /* 0x009896800000895d */ /* 0x002fea0003900000 */
[----:B------:R-:W1:Y:S02]  /*6e50*/  @!P0 SYNCS.PHASECHK.TRANS64 P0, [R9+URZ], R4 ;  /* 0x00000004090085a7 */ /* 0x000e64000800007f */
[----:B-1----:R-:W-:Y:S05]  /*6e60*/  @!P0 BRA `(.L_x_108) ;  /* 0xfffffffc00f08947 */ /* 0x002fea000383ffff */
[----:B------:R-:W-:Y:S05]  /*6e70*/  BRA `(.L_x_167) ;  /* 0xffffffec004c7947 */ /* 0x000fea000383ffff */
.L_x_109:
[----:B-1----:R1:W2:Y:S02]  /*6e80*/  SYNCS.PHASECHK.TRANS64.TRYWAIT P0, [R6+URZ], R5 ;  /* 0x00000005060075a7 */ /* 0x0022a4000800017f */
[----:B--2---:R-:W-:Y:S05]  /*6e90*/  @!P0 NANOSLEEP.SYNCS 0x989680 ;  /* 0x009896800000895d */ /* 0x004fea0003900000 */
[----:B------:R-:W2:Y:S02]  /*6ea0*/  @!P0 SYNCS.PHASECHK.TRANS64 P0, [R6+URZ], R5 ;  /* 0x00000005060085a7 */ /* 0x000ea4000800007f */
[----:B--2---:R-:W-:Y:S05]  /*6eb0*/  @!P0 BRA `(.L_x_109) ;  /* 0xfffffffc00f08947 */ /* 0x004fea000383ffff */
[----:B------:R-:W-:Y:S05]  /*6ec0*/  BRA `(.L_x_168) ;  /* 0xffffffec00547947 */ /* 0x000fea000383ffff */
.L_x_169:
[----:B------:R-:W-:-:S00]  /*6ed0*/  BRA `(.L_x_169) ;  /* 0xfffffffc00fc7947 */ /* 0x000fc0000383ffff */
[----:B------:R-:W-:-:S00]  /*6ee0*/  NOP ;  /* 0x0000000000007918 */ /* 0x000fc00000000000 */
        /* <DEDUP_REMOVED lines=9> */
.L_x_170:


//--------------------- .nv.global.init           --------------------------
	.section	.nv.global.init,"aw",@progbits
.nv.global.init:
	.type		$str$22,@object
	.size		$str$22,($str$23 - $str$22)
$str$22:
        /*0000*/ 	.byte	0x6b, 0x5f, 0x74, 0x69, 0x6c, 0x65, 0x5f, 0x63, 0x6f, 0x75, 0x6e, 0x74, 0x20, 0x3e, 0x3d, 0x20
        /*0010*/ 	.byte	0x31, 0x00
	.type		$str$23,@object
	.size		$str$23,(__unnamed_1 - $str$23)
$str$23:
        /*0012*/ 	.byte	0x2f, 0x74, 0x6d, 0x70, 0x2f, 0x63, 0x75, 0x74, 0x6c, 0x61, 0x73, 0x73, 0x5f, 0x73, 0x77, 0x65
        /*0022*/ 	.byte	0x65, 0x70, 0x5f, 0x73, 0x72, 0x63, 0x2f, 0x69, 0x6e, 0x63, 0x6c, 0x75, 0x64, 0x65, 0x2f, 0x63
        /*0032*/ 	.byte	0x75, 0x74, 0x6c, 0x61, 0x73, 0x73, 0x2f, 0x67, 0x65, 0x6d, 0x6d, 0x2f, 0x63, 0x6f, 0x6c, 0x6c
        /*0042*/ 	.byte	0x65, 0x63, 0x74, 0x69, 0x76, 0x65, 0x2f, 0x73, 0x6d, 0x39, 0x30, 0x5f, 0x6d, 0x6d, 0x61, 0x5f
        /*0052*/ 	.byte	0x74, 0x6d, 0x61, 0x5f, 0x67, 0x6d, 0x6d, 0x61, 0x5f, 0x73, 0x73, 0x5f, 0x77, 0x61, 0x72, 0x70
        /*0062*/ 	.byte	0x73, 0x70, 0x65, 0x63, 0x69, 0x61, 0x6c, 0x69, 0x7a, 0x65, 0x64, 0x2e, 0x68, 0x70, 0x70, 0x00
	.type		__unnamed_1,@object
	.size		__unnamed_1,(.L_0 - __unnamed_1)
__unnamed_1:
        /*0072*/ 	.byte	0x76, 0x6f, 0x69, 0x64, 0x20, 0x63, 0x75, 0x74, 0x6c, 0x61, 0x73, 0x73, 0x3a, 0x3a, 0x67, 0x65
        /* <DEDUP_REMOVED lines=179> */
        /*0bb2*/ 	.byte	0x3a, 0x3a, 0x69, 0x64, 0x65, 0x6e, 0x74, 0x69, 0x74, 0x79, 0x5d, 0x00
.L_0:


//--------------------- .nv.shared._ZN7cutlass13device_kernelINS_4gemm6kernel13GemmUniversalIN4cute5tupleIJiiiiEEENS1_10collective13CollectiveMmaINS1_34MainloopSm90TmaGmmaWarpSpecializedILi50ENS5_IJNS4_1CILi1EEESB_SB_EEENS1_32KernelTmaWarpSpecializedPingpongEEENS5_IJNSA_ILi64EEENSA_ILi8EEENSA_ILi32EEEEEENS_10bfloat16_tENS5_IJlSB_lEEESJ_SK_NS4_8TiledMMAINS4_8MMA_AtomIJNS4_4SM904GMMA26MMA_64x8x16_F32BF16BF16_SSILNSO_5MajorE0ELSQ_0ELNSO_7ScaleInE1ELSR_1EEEEEENS4_6LayoutISC_NS5_IJNSA_ILi0EEESV_SV_EEEEENS5_IJNS4_10UnderscoreESY_SY_EEEEENS4_13SM90_TMA_LOADENS4_14ComposedLayoutINS4_7SwizzleILi2ELi4ELi3EEENS4_18smem_ptr_flag_bitsILi16EEENSU_INS5_IJSG_SH_EEENS5_IJSH_SB_EEEEEEEvNS4_8identityES11_S1A_vS1B_EENS_8epilogue10collective6detail29Sm90TmaWarpSpecializedAdapterINS1E_15DefaultEpilogueISJ_SK_SK_NS1D_6thread17LinearCombinationISJ_Li1EffLNS1I_9ScaleType4KindE0ELNS_15FloatRoundStyleE2ESJ_EENS1_15EpilogueDefaultEEEEEvvEEEEvNT_6ParamsE --------------------------
	.section	.nv.shared._ZN7cutlass13device_kernelINS_4gemm6kernel13GemmUniversalIN4cute5tupleIJiiiiEEENS1_10collective13CollectiveMmaINS1_34MainloopSm90TmaGmmaWarpSpecializedILi50ENS5_IJNS4_1CILi1EEESB_SB_EEENS1_32KernelTmaWarpSpecializedPingpongEEENS5_IJNSA_ILi64EEENSA_ILi8EEENSA_ILi32EEEEEENS_10bfloat16_tENS5_IJlSB_lEEESJ_SK_NS4_8TiledMMAINS4_8MMA_AtomIJNS4_4SM904GMMA26MMA_64x8x16_F32BF16BF16_SSILNSO_5MajorE0ELSQ_0ELNSO_7ScaleInE1ELSR_1EEEEEENS4_6LayoutISC_NS5_IJNSA_ILi0EEESV_SV_EEEEENS5_IJNS4_10UnderscoreESY_SY_EEEEENS4_13SM90_TMA_LOADENS4_14ComposedLayoutINS4_7SwizzleILi2ELi4ELi3EEENS4_18smem_ptr_flag_bitsILi16EEENSU_INS5_IJSG_SH_EEENS5_IJSH_SB_EEEEEEEvNS4_8identityES11_S1A_vS1B_EENS_8epilogue10collective6detail29Sm90TmaWarpSpecializedAdapterINS1E_15DefaultEpilogueISJ_SK_SK_NS1D_6thread17LinearCombinationISJ_Li1EffLNS1I_9ScaleType4KindE0ELNS_15FloatRoundStyleE2ESJ_EENS1_15EpilogueDefaultEEEEEvvEEEEvNT_6ParamsE,"aw",@nobits
	.sectionflags	@""
	.align	16
	.zero		1024


//--------------------- .nv.shared.reserved.0     --------------------------
	.section	.nv.shared.reserved.0,"aw",@nobits
	.weak		__nv_reservedSMEM_offset_0_alias
	.size		__nv_reservedSMEM_offset_0_alias, 0, 0
	.other		__nv_reservedSMEM_offset_0_alias,@"STO_CUDA_RESERVED_SHARED STV_DEFAULT"
__nv_reservedSMEM_offset_0_alias:
	.zero		0


//--------------------- .nv.global                --------------------------
	.section	.nv.global,"aw",@nobits
.nv.global:
	.type		_ZN39_INTERNAL_8cdc1ce5_4_k_cu_df4058bc_33774cute1_E,@object
	.size		_ZN39_INTERNAL_8cdc1ce5_4_k_cu_df4058bc_33774cute1_E,(_ZN39_INTERNAL_8cdc1ce5_4_k_cu_df4058bc_33774cuda3std3__45__cpo6cbeginE - _ZN39_INTERNAL_8cdc1ce5_4_k_cu_df4058bc_33774cute1_E)
_ZN39_INTERNAL_8cdc1ce5_4_k_cu_df4058bc_33774cute1_E:
	.zero		1
	.type		_ZN39_INTERNAL_8cdc1ce5_4_k_cu_df4058bc_33774cuda3std3__45__cpo6cbeginE,@object
	.size		_ZN39_INTERNAL_8cdc1ce5_4_k_cu_df4058bc_33774cuda3std3__45__cpo6cbeginE,(_ZN39_INTERNAL_8cdc1ce5_4_k_cu_df4058bc_33774cuda3std3__48in_placeE - _ZN39_INTERNAL_8cdc1ce5_4_k_cu_df4058bc_33774cuda3std3__45__cpo6cbeginE)
_ZN39_INTERNAL_8cdc1ce5_4_k_cu_df4058bc_33774cuda3std3__45__cpo6cbeginE:
	.zero		1
	.type		_ZN39_INTERNAL_8cdc1ce5_4_k_cu_df4058bc_33774cuda3std3__48in_placeE,@object
	.size		_ZN39_INTERNAL_8cdc1ce5_4_k_cu_df4058bc_33774cuda3std3__48in_placeE,(_ZN39_INTERNAL_8cdc1ce5_4_k_cu_df4058bc_33774cuda3std6ranges3__45__cpo9iter_moveE - _ZN39_INTERNAL_8cdc1ce5_4_k_cu_df4058bc_33774cuda3std3__48in_placeE)
_ZN39_INTERNAL_8cdc1ce5_4_k_cu_df4058bc_33774cuda3std3__48in_placeE:
	.zero		1
	.type		_ZN39_INTERNAL_8cdc1ce5_4_k_cu_df4058bc_33774cuda3std6ranges3__45__cpo9iter_moveE,@object
	.size		_ZN39_INTERNAL_8cdc1ce5_4_k_cu_df4058bc_33774cuda3std6ranges3__45__cpo9iter_moveE,(_ZN39_INTERNAL_8cdc1ce5_4_k_cu_df4058bc_33774cuda3std3__45__cpo5beginE - _ZN39_INTERNAL_8cdc1ce5_4_k_cu_df4058bc_33774cuda3std6ranges3__45__cpo9iter_moveE)
_ZN39_INTERNAL_8cdc1ce5_4_k_cu_df4058bc_33774cuda3std6ranges3__45__cpo9iter_moveE:
	.zero		1
	.type		_ZN39_INTERNAL_8cdc1ce5_4_k_cu_df4058bc_33774cuda3std3__45__cpo5beginE,@object
	.size		_ZN39_INTERNAL_8cdc1ce5_4_k_cu_df4058bc_33774cuda3std3__45__cpo5beginE,(_ZN39_INTERNAL_8cdc1ce5_4_k_cu_df4058bc_33774cuda3std3__441_GLOBAL__N__8cdc1ce5_4_k_cu_df4058bc_33776ignoreE - _ZN39_INTERNAL_8cdc1ce5_4_k_cu_df4058bc_33774cuda3std3__45__cpo5beginE)
_ZN39_INTERNAL_8cdc1ce5_4_k_cu_df4058bc_33774cuda3std3__45__cpo5beginE:
	.zero		1
	.type		_ZN39_INTERNAL_8cdc1ce5_4_k_cu_df4058bc_33774cuda3std3__441_GLOBAL__N__8cdc1ce5_4_k_cu_df4058bc_33776ignoreE,@object
	.size		_ZN39_INTERNAL_8cdc1ce5_4_k_cu_df4058bc_33774cuda3std3__441_GLOBAL__N__8cdc1ce5_4_k_cu_df4058bc_33776ignoreE,(_ZN39_INTERNAL_8cdc1ce5_4_k_cu_df4058bc_33774cute7productE - _ZN39_INTERNAL_8cdc1ce5_4_k_cu_df4058bc_33774cuda3std3__441_GLOBAL__N__8cdc1ce5_4_k_cu_df4058bc_33776ignoreE)
_ZN39_INTERNAL_8cdc1ce5_4_k_cu_df4058bc_33774cuda3std3__441_GLOBAL__N__8cdc1ce5_4_k_cu_df4058bc_33776ignoreE:
	.zero		1
	.type		_ZN39_INTERNAL_8cdc1ce5_4_k_cu_df4058bc_33774cute7productE,@object
	.size		_ZN39_INTERNAL_8cdc1ce5_4_k_cu_df4058bc_33774cute7productE,(_ZN39_INTERNAL_8cdc1ce5_4_k_cu_df4058bc_33774cuda3std3__45__cpo3endE - _ZN39_INTERNAL_8cdc1ce5_4_k_cu_df4058bc_33774cute7productE)
_ZN39_INTERNAL_8cdc1ce5_4_k_cu_df4058bc_33774cute7productE:
	.zero		1
	.type		_ZN39_INTERNAL_8cdc1ce5_4_k_cu_df4058bc_33774cuda3std3__45__cpo3endE,@object
	.size		_ZN39_INTERNAL_8cdc1ce5_4_k_cu_df4058bc_33774cuda3std3__45__cpo3endE,(_ZN39_INTERNAL_8cdc1ce5_4_k_cu_df4058bc_33774cuda3std3__419piecewise_constructE - _ZN39_INTERNAL_8cdc1ce5_4_k_cu_df4058bc_33774cuda3std3__45__cpo3endE)
_ZN39_INTERNAL_8cdc1ce5_4_k_cu_df4058bc_33774cuda3std3__45__cpo3endE:
	.zero		1
	.type		_ZN39_INTERNAL_8cdc1ce5_4_k_cu_df4058bc_33774cuda3std3__419piecewise_constructE,@object
	.size		_ZN39_INTERNAL_8cdc1ce5_4_k_cu_df4058bc_33774cuda3std3__419piecewise_constructE,(_ZN39_INTERNAL_8cdc1ce5_4_k_cu_df4058bc_33774cuda3std3__45__cpo4cendE - _ZN39_INTERNAL_8cdc1ce5_4_k_cu_df4058bc_33774cuda3std3__419piecewise_constructE)
_ZN39_INTERNAL_8cdc1ce5_4_k_cu_df4058bc_33774cuda3std3__419piecewise_constructE:
	.zero		1
	.type		_ZN39_INTERNAL_8cdc1ce5_4_k_cu_df4058bc_33774cuda3std3__45__cpo4cendE,@object
	.size		_ZN39_INTERNAL_8cdc1ce5_4_k_cu_df4058bc_33774cuda3std3__45__cpo4cendE,(_ZN39_INTERNAL_8cdc1ce5_4_k_cu_df4058bc_33774cuda3std6ranges3__45__cpo4swapE - _ZN39_INTERNAL_8cdc1ce5_4_k_cu_df4058bc_33774cuda3std3__45__cpo4cendE)
_ZN39_INTERNAL_8cdc1ce5_4_k_cu_df4058bc_33774cuda3std3__45__cpo4cendE:
	.zero		1
	.type		_ZN39_INTERNAL_8cdc1ce5_4_k_cu_df4058bc_33774cuda3std6ranges3__45__cpo4swapE,@object
	.size		_ZN39_INTERNAL_8cdc1ce5_4_k_cu_df4058bc_33774cuda3std6ranges3__45__cpo4swapE,(.L_8 - _ZN39_INTERNAL_8cdc1ce5_4_k_cu_df4058bc_33774cuda3std6ranges3__45__cpo4swapE)
_ZN39_INTERNAL_8cdc1ce5_4_k_cu_df4058bc_33774cuda3std6ranges3__45__cpo4swapE:
	.zero		1
.L_8:


//--------------------- .nv.constant0._ZN7cutlass13device_kernelINS_4gemm6kernel13GemmUniversalIN4cute5tupleIJiiiiEEENS1_10collective13CollectiveMmaINS1_34MainloopSm90TmaGmmaWarpSpecializedILi50ENS5_IJNS4_1CILi1EEESB_SB_EEENS1_32KernelTmaWarpSpecializedPingpongEEENS5_IJNSA_ILi64EEENSA_ILi8EEENSA_ILi32EEEEEENS_10bfloat16_tENS5_IJlSB_lEEESJ_SK_NS4_8TiledMMAINS4_8MMA_AtomIJNS4_4SM904GMMA26MMA_64x8x16_F32BF16BF16_SSILNSO_5MajorE0ELSQ_0ELNSO_7ScaleInE1ELSR_1EEEEEENS4_6LayoutISC_NS5_IJNSA_ILi0EEESV_SV_EEEEENS5_IJNS4_10UnderscoreESY_SY_EEEEENS4_13SM90_TMA_LOADENS4_14ComposedLayoutINS4_7SwizzleILi2ELi4ELi3EEENS4_18smem_ptr_flag_bitsILi16EEENSU_INS5_IJSG_SH_EEENS5_IJSH_SB_EEEEEEEvNS4_8identityES11_S1A_vS1B_EENS_8epilogue10collective6detail29Sm90TmaWarpSpecializedAdapterINS1E_15DefaultEpilogueISJ_SK_SK_NS1D_6thread17LinearCombinationISJ_Li1EffLNS1I_9ScaleType4KindE0ELNS_15FloatRoundStyleE2ESJ_EENS1_15EpilogueDefaultEEEEEvvEEEEvNT_6ParamsE --------------------------
	.section	.nv.constant0._ZN7cutlass13device_kernelINS_4gemm6kernel13GemmUniversalIN4cute5tupleIJiiiiEEENS1_10collective13CollectiveMmaINS1_34MainloopSm90TmaGmmaWarpSpecializedILi50ENS5_IJNS4_1CILi1EEESB_SB_EEENS1_32KernelTmaWarpSpecializedPingpongEEENS5_IJNSA_ILi64EEENSA_ILi8EEENSA_ILi32EEEEEENS_10bfloat16_tENS5_IJlSB_lEEESJ_SK_NS4_8TiledMMAINS4_8MMA_AtomIJNS4_4SM904GMMA26MMA_64x8x16_F32BF16BF16_SSILNSO_5MajorE0ELSQ_0ELNSO_7ScaleInE1ELSR_1EEEEEENS4_6LayoutISC_NS5_IJNSA_ILi0EEESV_SV_EEEEENS5_IJNS4_10UnderscoreESY_SY_EEEEENS4_13SM90_TMA_LOADENS4_14ComposedLayoutINS4_7SwizzleILi2ELi4ELi3EEENS4_18smem_ptr_flag_bitsILi16EEENSU_INS5_IJSG_SH_EEENS5_IJSH_SB_EEEEEEEvNS4_8identityES11_S1A_vS1B_EENS_8epilogue10collective6detail29Sm90TmaWarpSpecializedAdapterINS1E_15DefaultEpilogueISJ_SK_SK_NS1D_6thread17LinearCombinationISJ_Li1EffLNS1I_9ScaleType4KindE0ELNS_15FloatRoundStyleE2ESJ_EENS1_15EpilogueDefaultEEEEEvvEEEEvNT_6ParamsE,"a",@progbits
	.sectionflags	@""
	.align	4
.nv.constant0._ZN7cutlass13device_kernelINS_4gemm6kernel13GemmUniversalIN4cute5tupleIJiiiiEEENS1_10collective13CollectiveMmaINS1_34MainloopSm90TmaGmmaWarpSpecializedILi50ENS5_IJNS4_1CILi1EEESB_SB_EEENS1_32KernelTmaWarpSpecializedPingpongEEENS5_IJNSA_ILi64EEENSA_ILi8EEENSA_ILi32EEEEEENS_10bfloat16_tENS5_IJlSB_lEEESJ_SK_NS4_8TiledMMAINS4_8MMA_AtomIJNS4_4SM904GMMA26MMA_64x8x16_F32BF16BF16_SSILNSO_5MajorE0ELSQ_0ELNSO_7ScaleInE1ELSR_1EEEEEENS4_6LayoutISC_NS5_IJNSA_ILi0EEESV_SV_EEEEENS5_IJNS4_10UnderscoreESY_SY_EEEEENS4_13SM90_TMA_LOADENS4_14ComposedLayoutINS4_7SwizzleILi2ELi4ELi3EEENS4_18smem_ptr_flag_bitsILi16EEENSU_INS5_IJSG_SH_EEENS5_IJSH_SB_EEEEEEEvNS4_8identityES11_S1A_vS1B_EENS_8epilogue10collective6detail29Sm90TmaWarpSpecializedAdapterINS1E_15DefaultEpilogueISJ_SK_SK_NS1D_6thread17LinearCombinationISJ_Li1EffLNS1I_9ScaleType4KindE0ELNS_15FloatRoundStyleE2ESJ_EENS1_15EpilogueDefaultEEEEEvvEEEEvNT_6ParamsE:
	.zero		1664


//--------------------- SYMBOLS --------------------------

	.type		.nv.reservedSmem.offset0,@object
	.size		.nv.reservedSmem.offset0,0x4
	.type		__assertfail,@function
